def matmul_kernel(
    a_ptr,
    b_ptr,
    c_ptr,
    M,
    N,
    K,
    stride_am,
    stride_ak,
    stride_bk,
    stride_bn,
    stride_cm,
    stride_cn,
    BLOCK_M: tl.constexpr,
    BLOCK_N: tl.constexpr,
    BLOCK_K: tl.constexpr,
    GROUP_M: tl.constexpr,
):
    pid = tl.program_id(axis=0)
    num_pid_m = tl.cdiv(M, BLOCK_M)
    num_pid_n = tl.cdiv(N, BLOCK_N)
    num_pid_in_group = GROUP_M * num_pid_n
    group_id = pid // num_pid_in_group
    first_pid_m = group_id * GROUP_M
    group_size_m = min(num_pid_m - first_pid_m, GROUP_M)
    pid_m = first_pid_m + ((pid % num_pid_in_group) % group_size_m)
    pid_n = (pid % num_pid_in_group) // group_size_m

    offs_am = (pid_m * BLOCK_M + tl.arange(0, BLOCK_M)) % M
    offs_bn = (pid_n * BLOCK_N + tl.arange(0, BLOCK_N)) % N
    offs_k = tl.arange(0, BLOCK_K)
    a_ptrs = a_ptr + offs_am[:, None] * stride_am + offs_k[None, :] * stride_ak
    b_ptrs = b_ptr + offs_k[:, None] * stride_bk + offs_bn[None, :] * stride_bn

    acc = tl.zeros((BLOCK_M, BLOCK_N), dtype=tl.float32)
    for kk in range(0, tl.cdiv(K, BLOCK_K)):
        a = tl.load(a_ptrs, mask=offs_k[None, :] < K - kk * BLOCK_K, other=0.0)
        b = tl.load(b_ptrs, mask=offs_k[:, None] < K - kk * BLOCK_K, other=0.0)
        acc = tl.dot(a, b, acc)
        a_ptrs += BLOCK_K * stride_ak
        b_ptrs += BLOCK_K * stride_bk

    c = acc.to(c_ptr.dtype.element_ty)
    offs_cm = pid_m * BLOCK_M + tl.arange(0, BLOCK_M)
    offs_cn = pid_n * BLOCK_N + tl.arange(0, BLOCK_N)
    c_ptrs = c_ptr + offs_cm[:, None] * stride_cm + offs_cn[None, :] * stride_cn
    mask = (offs_cm[:, None] < M) & (offs_cn[None, :] < N)
    tl.store(c_ptrs, c, mask=mask)

# config = {"BLOCK_K": 32, "BLOCK_M": 64, "BLOCK_N": 64, "GROUP_M": 8, "arch": "sm_100", "dtype": "fp16", "num_ctas": 2, "num_stages": 3, "num_warps": 4}
# arch = sm_100


// ===== COMPILED SASS (sm_100a) =====

	.target	sm_100a

	.elftype	@"ET_EXEC"


//--------------------- .note.nv.tkinfo           --------------------------
	.section	.note.nv.tkinfo,"",@"SHT_NOTE"
	.sectionflags	@"SHF_NOTE_NV_TKINFO"
	.tkinfo
        /*0018*/ 	.word	0x00000081
        /*0030*/ 	.string	""
        /*0030*/ 	.string	"ptxas-blackwell"
        /*0030*/ 	.string	"Cuda compilation tools, release 12.9, V12.9.86"
        /*0030*/ 	.string	"Build cuda_12.9.r12.9/compiler.36037853_0"
        /*0030*/ 	.string	"-v  -suppress-debug-info  -lineinfo  -arch sm_100a "



//--------------------- .note.nv.cuver            --------------------------
	.section	.note.nv.cuver,"",@"SHT_NOTE"
	.sectionflags	@"SHF_NOTE_NV_CUVER"
        /*0018*/ 	.short	0x0001
        /*001a*/ 	.short	0x0064
        /*001c*/ 	.short	0x0001
        /*001e*/ 	.short	0x0000
        /*0020*/ 	.short	0x0001
        /*0022*/ 	.short	0x0000


//--------------------- .nv.info                  --------------------------
	.section	.nv.info,"",@"SHT_CUDA_INFO"
	.align	4


	//----- nvinfo : EIATTR_REGCOUNT
	.align		4
        /*0000*/ 	.byte	0x04, 0x2f
        /*0002*/ 	.short	(.L_4 - .L_3)
	.align		4
.L_3:
        /*0004*/ 	.word	index@(matmul_kernel)
        /*0008*/ 	.word	0x00000050


	//----- nvinfo : EIATTR_FRAME_SIZE
	.align		4
.L_4:
        /*000c*/ 	.byte	0x04, 0x11
        /*000e*/ 	.short	(.L_6 - .L_5)
	.align		4
.L_5:
        /*0010*/ 	.word	index@($__internal_2_$__cuda_sm10x_tcgen05_guardrail_trap_unallocated_columns_being_dealloced)
        /*0014*/ 	.word	0x00000000


	//----- nvinfo : EIATTR_FRAME_SIZE
	.align		4
.L_6:
        /*0018*/ 	.byte	0x04, 0x11
        /*001a*/ 	.short	(.L_8 - .L_7)
	.align		4
.L_7:
        /*001c*/ 	.word	index@($__internal_1_$__cuda_sm10x_tcgen05_guardrail_trap_phase_invalid_during_alloc)
        /*0020*/ 	.word	0x00000000


	//----- nvinfo : EIATTR_FRAME_SIZE
	.align		4
.L_8:
        /*0024*/ 	.byte	0x04, 0x11
        /*0026*/ 	.short	(.L_10 - .L_9)
	.align		4
.L_9:
        /*0028*/ 	.word	index@($__internal_0_$__cuda_sm10x_tcgen05_guardrail_trap_col_being_dealloced_not_returned_by_alloc)
        /*002c*/ 	.word	0x00000000


	//----- nvinfo : EIATTR_FRAME_SIZE
	.align		4
.L_10:
        /*0030*/ 	.byte	0x04, 0x11
        /*0032*/ 	.short	(.L_12 - .L_11)
	.align		4
.L_11:
        /*0034*/ 	.word	index@(matmul_kernel)
        /*0038*/ 	.word	0x00000000


	//----- nvinfo : EIATTR_MIN_STACK_SIZE
	.align		4
.L_12:
        /*003c*/ 	.byte	0x04, 0x12
        /*003e*/ 	.short	(.L_14 - .L_13)
	.align		4
.L_13:
        /*0040*/ 	.word	index@(matmul_kernel)
        /*0044*/ 	.word	0x00000000
.L_14:


//--------------------- .nv.info.matmul_kernel    --------------------------
	.section	.nv.info.matmul_kernel,"",@"SHT_CUDA_INFO"
	.sectionflags	@""
	.align	4


	//----- nvinfo : EIATTR_CUDA_API_VERSION
	.align		4
        /*0000*/ 	.byte	0x04, 0x37
        /*0002*/ 	.short	(.L_16 - .L_15)
.L_15:
        /*0004*/ 	.word	0x00000081


	//----- nvinfo : EIATTR_KPARAM_INFO
	.align		4
.L_16:
        /*0008*/ 	.byte	0x04, 0x17
        /*000a*/ 	.short	(.L_18 - .L_17)
.L_17:
        /*000c*/ 	.word	0x00000000
        /*0010*/ 	.short	0x000d
        /*0012*/ 	.short	0x0048
        /*0014*/ 	.byte	0x00, 0xf4, 0x21, 0x00


	//----- nvinfo : EIATTR_KPARAM_INFO
	.align		4
.L_18:
        /*0018*/ 	.byte	0x04, 0x17
        /*001a*/ 	.short	(.L_20 - .L_19)
.L_19:
        /*001c*/ 	.word	0x00000000
        /*0020*/ 	.short	0x000c
        /*0022*/ 	.short	0x0040
        /*0024*/ 	.byte	0x00, 0xf4, 0x21, 0x00


	//----- nvinfo : EIATTR_KPARAM_INFO
	.align		4
.L_20:
        /*0028*/ 	.byte	0x04, 0x17
        /*002a*/ 	.short	(.L_22 - .L_21)
.L_21:
        /*002c*/ 	.word	0x00000000
        /*0030*/ 	.short	0x000b
        /*0032*/ 	.short	0x0038
        /*0034*/ 	.byte	0x00, 0xf0, 0x11, 0x00


	//----- nvinfo : EIATTR_KPARAM_INFO
	.align		4
.L_22:
        /*0038*/ 	.byte	0x04, 0x17
        /*003a*/ 	.short	(.L_24 - .L_23)
.L_23:
        /*003c*/ 	.word	0x00000000
        /*0040*/ 	.short	0x000a
        /*0042*/ 	.short	0x0034
        /*0044*/ 	.byte	0x00, 0xf0, 0x11, 0x00


	//----- nvinfo : EIATTR_KPARAM_INFO
	.align		4
.L_24:
        /*0048*/ 	.byte	0x04, 0x17
        /*004a*/ 	.short	(.L_26 - .L_25)
.L_25:
        /*004c*/ 	.word	0x00000000
        /*0050*/ 	.short	0x0009
        /*0052*/ 	.short	0x0030
        /*0054*/ 	.byte	0x00, 0xf0, 0x11, 0x00


	//----- nvinfo : EIATTR_KPARAM_INFO
	.align		4
.L_26:
        /*0058*/ 	.byte	0x04, 0x17
        /*005a*/ 	.short	(.L_28 - .L_27)
.L_27:
        /*005c*/ 	.word	0x00000000
        /*0060*/ 	.short	0x0008
        /*0062*/ 	.short	0x002c
        /*0064*/ 	.byte	0x00, 0xf0, 0x11, 0x00


	//----- nvinfo : EIATTR_KPARAM_INFO
	.align		4
.L_28:
        /*0068*/ 	.byte	0x04, 0x17
        /*006a*/ 	.short	(.L_30 - .L_29)
.L_29:
        /*006c*/ 	.word	0x00000000
        /*0070*/ 	.short	0x0007
        /*0072*/ 	.short	0x0028
        /*0074*/ 	.byte	0x00, 0xf0, 0x11, 0x00


	//----- nvinfo : EIATTR_KPARAM_INFO
	.align		4
.L_30:
        /*0078*/ 	.byte	0x04, 0x17
        /*007a*/ 	.short	(.L_32 - .L_31)
.L_31:
        /*007c*/ 	.word	0x00000000
        /*0080*/ 	.short	0x0006
        /*0082*/ 	.short	0x0024
        /*0084*/ 	.byte	0x00, 0xf0, 0x11, 0x00


	//----- nvinfo : EIATTR_KPARAM_INFO
	.align		4
.L_32:
        /*0088*/ 	.byte	0x04, 0x17
        /*008a*/ 	.short	(.L_34 - .L_33)
.L_33:
        /*008c*/ 	.word	0x00000000
        /*0090*/ 	.short	0x0005
        /*0092*/ 	.short	0x0020
        /*0094*/ 	.byte	0x00, 0xf0, 0x11, 0x00


	//----- nvinfo : EIATTR_KPARAM_INFO
	.align		4
.L_34:
        /*0098*/ 	.byte	0x04, 0x17
        /*009a*/ 	.short	(.L_36 - .L_35)
.L_35:
        /*009c*/ 	.word	0x00000000
        /*00a0*/ 	.short	0x0004
        /*00a2*/ 	.short	0x001c
        /*00a4*/ 	.byte	0x00, 0xf0, 0x11, 0x00


	//----- nvinfo : EIATTR_KPARAM_INFO
	.align		4
.L_36:
        /*00a8*/ 	.byte	0x04, 0x17
        /*00aa*/ 	.short	(.L_38 - .L_37)
.L_37:
        /*00ac*/ 	.word	0x00000000
        /*00b0*/ 	.short	0x0003
        /*00b2*/ 	.short	0x0018
        /*00b4*/ 	.byte	0x00, 0xf0, 0x11, 0x00


	//----- nvinfo : EIATTR_KPARAM_INFO
	.align		4
.L_38:
        /*00b8*/ 	.byte	0x04, 0x17
        /*00ba*/ 	.short	(.L_40 - .L_39)
.L_39:
        /*00bc*/ 	.word	0x00000000
        /*00c0*/ 	.short	0x0002
        /*00c2*/ 	.short	0x0010
        /*00c4*/ 	.byte	0x00, 0xf4, 0x21, 0x00


	//----- nvinfo : EIATTR_KPARAM_INFO
	.align		4
.L_40:
        /*00c8*/ 	.byte	0x04, 0x17
        /*00ca*/ 	.short	(.L_42 - .L_41)
.L_41:
        /*00cc*/ 	.word	0x00000000
        /*00d0*/ 	.short	0x0001
        /*00d2*/ 	.short	0x0008
        /*00d4*/ 	.byte	0x00, 0xf4, 0x21, 0x00


	//----- nvinfo : EIATTR_KPARAM_INFO
	.align		4
.L_42:
        /*00d8*/ 	.byte	0x04, 0x17
        /*00da*/ 	.short	(.L_44 - .L_43)
.L_43:
        /*00dc*/ 	.word	0x00000000
        /*00e0*/ 	.short	0x0000
        /*00e2*/ 	.short	0x0000
        /*00e4*/ 	.byte	0x00, 0xf4, 0x21, 0x00


	//----- nvinfo : EIATTR_EXPLICIT_CLUSTER
	.align		4
.L_44:
        /*00e8*/ 	.byte	0x01, 0x3e
	.zero		2


	//----- nvinfo : EIATTR_CTA_PER_CLUSTER
	.align		4
        /*00ec*/ 	.byte	0x04, 0x3d
        /*00ee*/ 	.short	(.L_46 - .L_45)
.L_45:
        /*00f0*/ 	.word	0x00000002
        /*00f4*/ 	.word	0x00000001
        /*00f8*/ 	.word	0x00000001


	//----- nvinfo : EIATTR_AT_ENTRY_FRAGMENTS
	.align		4
.L_46:
        /*00fc*/ 	.byte	0x04, 0x4f
        /*00fe*/ 	.short	(.L_48 - .L_47)


	//   ....[0]....
.L_47:
        /*0100*/ 	.word	0x00000004


	//----- nvinfo : EIATTR_RESERVED_SMEM_USED
	.align		4
.L_48:
        /*0104*/ 	.byte	0x01, 0x41
	.zero		2


	//----- nvinfo : EIATTR_SPARSE_MMA_MASK
	.align		4
        /*0108*/ 	.byte	0x03, 0x50
        /*010a*/ 	.short	0x0000


	//----- nvinfo : EIATTR_TCGEN05_1CTA_USED
	.align		4
        /*010c*/ 	.byte	0x01, 0x51
	.zero		2


	//----- nvinfo : EIATTR_MAXREG_COUNT
	.align		4
        /*0110*/ 	.byte	0x03, 0x1b
        /*0112*/ 	.short	0x00ff


	//----- nvinfo : EIATTR_NUM_BARRIERS
	.align		4
        /*0114*/ 	.byte	0x02, 0x4c
        /*0116*/ 	.byte	0x01
	.zero		1


	//----- nvinfo : EIATTR_INT_WARP_WIDE_INSTR_OFFSETS
	.align		4
        /*0118*/ 	.byte	0x04, 0x31
        /*011a*/ 	.short	(.L_50 - .L_49)


	//   ....[0]....
.L_49:
        /*011c*/ 	.word	0x00001300


	//   ....[1]....
        /*0120*/ 	.word	0x00001410


	//   ....[2]....
        /*0124*/ 	.word	0x00001ee0


	//   ....[3]....
        /*0128*/ 	.word	0x00003d70


	//   ....[4]....
        /*012c*/ 	.word	0x00003dc0


	//----- nvinfo : EIATTR_COOP_GROUP_MASK_REGIDS
	.align		4
.L_50:
        /*0130*/ 	.byte	0x04, 0x29
        /*0132*/ 	.short	(.L_52 - .L_51)


	//   ....[0]....
.L_51:
        /*0134*/ 	.word	0xffffffff


	//   ....[1]....
        /*0138*/ 	.word	0xffffffff


	//   ....[2]....
        /*013c*/ 	.word	0xffffffff


	//   ....[3]....
        /*0140*/ 	.word	0xffffffff


	//----- nvinfo : EIATTR_COOP_GROUP_INSTR_OFFSETS
	.align		4
.L_52:
        /*0144*/ 	.byte	0x04, 0x28
        /*0146*/ 	.short	(.L_54 - .L_53)


	//   ....[0]....
.L_53:
        /*0148*/ 	.word	0x00000070


	//   ....[1]....
        /*014c*/ 	.word	0x00000320


	//   ....[2]....
        /*0150*/ 	.word	0x00003c10


	//   ....[3]....
        /*0154*/ 	.word	0x00003e70


	//----- nvinfo : EIATTR_VRC_CTA_INIT_COUNT
	.align		4
.L_54:
        /*0158*/ 	.byte	0x02, 0x4a
        /*015a*/ 	.byte	0x80
	.zero		1


	//----- nvinfo : EIATTR_MBARRIER_INSTR_OFFSETS
	.align		4
        /*015c*/ 	.byte	0x04, 0x39
        /*015e*/ 	.short	(.L_56 - .L_55)


	//   ....[0]....
.L_55:
        /*0160*/ 	.word	0x00001540
        /*0164*/ 	.word	0x000000ff
        /*0168*/ 	.word	0x00000000
        /*016c*/ 	.short	0x0100
        /*016e*/ 	.byte	0x0e
	.zero		1


	//   ....[1]....
        /*0170*/ 	.word	0x00001f20
        /*0174*/ 	.word	0x000000ff
        /*0178*/ 	.word	0x00003008
        /*017c*/ 	.short	0x0100
        /*017e*/ 	.byte	0x10
	.zero		1


	//   ....[2]....
        /*0180*/ 	.word	0x000028e0
        /*0184*/ 	.word	0x000000ff
        /*0188*/ 	.word	0x00000000
        /*018c*/ 	.short	0x010a
        /*018e*/ 	.byte	0x0e
	.zero		1


	//   ....[3]....
        /*0190*/ 	.word	0x000032d0
        /*0194*/ 	.word	0x000000ff
        /*0198*/ 	.word	0x00000000
        /*019c*/ 	.short	0x010a
        /*019e*/ 	.byte	0x0e
	.zero		1


	//   ....[4]....
        /*01a0*/ 	.word	0x000033d0
        /*01a4*/ 	.word	0x000000ff
        /*01a8*/ 	.word	0x00003000
        /*01ac*/ 	.short	0x0108
        /*01ae*/ 	.byte	0x10
	.zero		1


	//   ....[5]....
        /*01b0*/ 	.word	0x00003410
        /*01b4*/ 	.word	0x000000ff
        /*01b8*/ 	.word	0x00003008
        /*01bc*/ 	.short	0x0108
        /*01be*/ 	.byte	0x10
	.zero		1


	//   ....[6]....
        /*01c0*/ 	.word	0x00003e90
        /*01c4*/ 	.word	0x000000ff
        /*01c8*/ 	.word	0x00000000
        /*01cc*/ 	.short	0x010a
        /*01ce*/ 	.byte	0x0e
	.zero		1


	//   ....[7]....
        /*01d0*/ 	.word	0x00003ec0
        /*01d4*/ 	.word	0x000000ff
        /*01d8*/ 	.word	0x00000000
        /*01dc*/ 	.short	0x010a
        /*01de*/ 	.byte	0x0e
	.zero		1


	//----- nvinfo : EIATTR_NUM_MBARRIERS
	.align		4
.L_56:
        /*01e0*/ 	.byte	0x03, 0x38
        /*01e2*/ 	.short	0x0002


	//----- nvinfo : EIATTR_EXIT_INSTR_OFFSETS
	.align		4
        /*01e4*/ 	.byte	0x04, 0x1c
        /*01e6*/ 	.short	(.L_58 - .L_57)


	//   ....[0]....
.L_57:
        /*01e8*/ 	.word	0x00003e80


	//----- nvinfo : EIATTR_REQNTID
	.align		4
.L_58:
        /*01ec*/ 	.byte	0x04, 0x10
        /*01ee*/ 	.short	(.L_60 - .L_59)
.L_59:
        /*01f0*/ 	.word	0x00000080
        /*01f4*/ 	.word	0x00000001
        /*01f8*/ 	.word	0x00000001


	//----- nvinfo : EIATTR_CRS_STACK_SIZE
	.align		4
.L_60:
        /*01fc*/ 	.byte	0x04, 0x1e
        /*01fe*/ 	.short	(.L_62 - .L_61)
.L_61:
        /*0200*/ 	.word	0x00000000


	//----- nvinfo : EIATTR_CBANK_PARAM_SIZE
	.align		4
.L_62:
        /*0204*/ 	.byte	0x03, 0x19
        /*0206*/ 	.short	0x0050


	//----- nvinfo : EIATTR_PARAM_CBANK
	.align		4
        /*0208*/ 	.byte	0x04, 0x0a
        /*020a*/ 	.short	(.L_64 - .L_63)
	.align		4
.L_63:
        /*020c*/ 	.word	index@(.nv.constant0.matmul_kernel)
        /*0210*/ 	.short	0x0380
        /*0212*/ 	.short	0x0050


	//----- nvinfo : EIATTR_SW_WAR
	.align		4
.L_64:
        /*0214*/ 	.byte	0x04, 0x36
        /*0216*/ 	.short	(.L_66 - .L_65)
.L_65:
        /*0218*/ 	.word	0x00000008
.L_66:


//--------------------- .nv.compat                --------------------------
	.section	.nv.compat,"",@"SHT_CUDA_COMPAT_INFO"
	.align	4
        /*0000*/ 	.byte	0x02, 0x02, 0x02, 0x00, 0x02, 0x05, 0x05, 0x00, 0x02, 0x03, 0x00, 0x00, 0x02, 0x06, 0x01, 0x00


//--------------------- .nv.callgraph             --------------------------
	.section	.nv.callgraph,"",@"SHT_CUDA_CALLGRAPH"
	.align	4
	.sectionentsize	8
	.align		4
        /*0000*/ 	.word	0x00000000
	.align		4
        /*0004*/ 	.word	0xffffffff
	.align		4
        /*0008*/ 	.word	0x00000000
	.align		4
        /*000c*/ 	.word	0xfffffffe
	.align		4
        /*0010*/ 	.word	0x00000000
	.align		4
        /*0014*/ 	.word	0xfffffffd
	.align		4
        /*0018*/ 	.word	0x00000000
	.align		4
        /*001c*/ 	.word	0xfffffffc


//--------------------- .text.matmul_kernel       --------------------------
	.section	.text.matmul_kernel,"ax",@progbits
	.align	128
        .global         matmul_kernel
        .type           matmul_kernel,@function
        .size           matmul_kernel,(.L_x_20 - matmul_kernel)
        .other          matmul_kernel,@"STO_CUDA_ENTRY STV_DEFAULT"
matmul_kernel:
.text.matmul_kernel:
[----:B------:R-:W0:Y:S01]  /*0000*/  LDC R1, c[0x0][0x37c] ;  /* 0x0000df00ff017b82 */ /* 0x000e220000000800 */
[----:B------:R-:W1:Y:S01]  /*0010*/  S2R R20, SR_TID.X ;  /* 0x0000000000147919 */ /* 0x000e620000002100 */
[----:B------:R-:W2:Y:S01]  /*0020*/  LDCU.64 UR28, c[0x0][0x358] ;  /* 0x00006b00ff1c77ac */ /* 0x000ea20008000a00 */
[----:B-1----:R-:W-:-:S13]  /*0030*/  ISETP.GE.U32.AND P0, PT, R20, 0x20, PT ;  /* 0x000000201400780c */ /* 0x002fda0003f06070 */
[----:B------:R-:W-:Y:S02]  /*0040*/  VOTEU.ANY UP0, P0 ;  /* 0x0000000000ff7886 */ /* 0x000fe40000000100 */
[----:B0-2---:R-:W-:Y:S05]  /*0050*/  BRA.U UP0, `(.L_x_0) ;  /* 0x0000000100b47547 */ /* 0x005fea000b800000 */
[----:B------:R-:W0:Y:S01]  /*0060*/  S2UR UR6, SR_CgaCtaId ;  /* 0x00000000000679c3 */ /* 0x000e220000008800 */
[----:B------:R-:W-:Y:S01]  /*0070*/  NOP ;  /* 0x0000000000007918 */ /* 0x000fe20000000000 */
[----:B------:R-:W-:Y:S02]  /*0080*/  UMOV UR4, 0x40 ;  /* 0x0000004000047882 */ /* 0x000fe40000000000 */
[----:B0-----:R-:W-:-:S09]  /*0090*/  ULEA UR4, UR6, UR4, 0x18 ;  /* 0x0000000406047291 */ /* 0x001fd2000f8ec0ff */
[----:B------:R-:W0:Y:S01]  /*00a0*/  LDS.U8 R0, [UR4] ;  /* 0x00000004ff007984 */ /* 0x000e220008000000 */
[----:B------:R-:W-:Y:S02]  /*00b0*/  UMOV UR4, 0x400 ;  /* 0x0000040000047882 */ /* 0x000fe40000000000 */
[----:B------:R-:W-:Y:S01]  /*00c0*/  ULEA UR4, UR6, UR4, 0x18 ;  /* 0x0000000406047291 */ /* 0x000fe2000f8ec0ff */
[----:B0-----:R-:W-:-:S13]  /*00d0*/  ISETP.NE.AND P0, PT, R0, RZ, PT ;  /* 0x000000ff0000720c */ /* 0x001fda0003f05270 */
[----:B------:R-:W-:Y:S05]  /*00e0*/  @P0 BRA `(.L_x_1) ;  /* 0x0000000000780947 */ /* 0x000fea0003800000 */
[----:B------:R-:W-:-:S13]  /*00f0*/  ELECT P0, URZ, PT ;  /* 0x0000000000ff782f */ /* 0x000fda0003800000 */
[----:B------:R-:W-:Y:S05]  /*0100*/  @!P0 BRA `(.L_x_2) ;  /* 0x0000000000808947 */ /* 0x000fea0003800000 */
[----:B------:R-:W-:Y:S01]  /*0110*/  UMOV UR5, 0x1 ;  /* 0x0000000100057882 */ /* 0x000fe20000000000 */
[----:B------:R-:W-:-:S04]  /*0120*/  IMAD.MOV.U32 R4, RZ, RZ, 0x1 ;  /* 0x00000001ff047424 */ /* 0x000fc800078e00ff */
[----:B------:R-:W-:Y:S04]  /*0130*/  DEPBAR.LE SB0, 0x36 ;  /* 0x00008d800000791a */ /* 0x000fe80000000000 */
[----:B------:R-:W0:Y:S02]  /*0140*/  UTCATOMSWS.FIND_AND_SET.ALIGN UP1, UR5, UR5 ;  /* 0x00000005000575e3 */ /* 0x000e240008020800 */
[----:B0-----:R-:W-:-:S04]  /*0150*/  PLOP3.LUT P0, PT, PT, PT, UP1, 0x80, 0x8 ;  /* 0x000000000008781c */ /* 0x001fc80003f0f018 */
[----:B------:R-:W-:-:S04]  /*0160*/  SEL R0, RZ, 0xffffffff, !P0 ;  /* 0xffffffffff007807 */ /* 0x000fc80004000000 */
[----:B------:R-:W-:Y:S01]  /*0170*/  ISETP.NE.AND P0, PT, R0, RZ, PT ;  /* 0x000000ff0000720c */ /* 0x000fe20003f05270 */
[----:B------:R-:W-:-:S12]  /*0180*/  IMAD.U32 R0, RZ, RZ, UR5 ;  /* 0x00000005ff007e24 */ /* 0x000fd8000f8e00ff */
[----:B------:R-:W-:Y:S05]  /*0190*/  @P0 BRA `(.L_x_3) ;  /* 0x0000000000240947 */ /* 0x000fea0003800000 */
.L_x_4:
[----:B------:R-:W-:Y:S05]  /*01a0*/  NANOSLEEP 0x64 ;  /* 0x000000640000795d */ /* 0x000fea0003800000 */
[----:B------:R-:W-:-:S05]  /*01b0*/  UMOV UR5, 0x1 ;  /* 0x0000000100057882 */ /* 0x000fca0000000000 */
[----:B------:R-:W-:Y:S04]  /*01c0*/  DEPBAR.LE SB0, 0x36 ;  /* 0x00008d800000791a */ /* 0x000fe80000000000 */
[----:B------:R-:W0:Y:S02]  /*01d0*/  UTCATOMSWS.FIND_AND_SET.ALIGN UP1, UR5, UR5 ;  /* 0x00000005000575e3 */ /* 0x000e240008020800 */
[----:B0-----:R-:W-:-:S04]  /*01e0*/  PLOP3.LUT P0, PT, PT, PT, UP1, 0x80, 0x8 ;  /* 0x000000000008781c */ /* 0x001fc80003f0f018 */
[----:B------:R-:W-:-:S04]  /*01f0*/  SEL R0, RZ, 0xffffffff, !P0 ;  /* 0xffffffffff007807 */ /* 0x000fc80004000000 */
[----:B------:R-:W-:Y:S01]  /*0200*/  ISETP.NE.AND P0, PT, R0, RZ, PT ;  /* 0x000000ff0000720c */ /* 0x000fe20003f05270 */
[----:B------:R-:W-:-:S12]  /*0210*/  IMAD.U32 R0, RZ, RZ, UR5 ;  /* 0x00000005ff007e24 */ /* 0x000fd8000f8e00ff */
[----:B------:R-:W-:Y:S05]  /*0220*/  @!P0 BRA `(.L_x_4) ;  /* 0xfffffffc00dc8947 */ /* 0x000fea000383ffff */
.L_x_3:
[----:B------:R-:W-:Y:S01]  /*0230*/  VIADD R3, R0, 0x10 ;  /* 0x0000001000037836 */ /* 0x000fe20000000000 */
[----:B------:R-:W-:Y:S01]  /*0240*/  UMOV UR5, 0x50 ;  /* 0x0000005000057882 */ /* 0x000fe20000000000 */
[----:B------:R-:W-:Y:S01]  /*0250*/  SHF.L.U32 R2, R4, R0, RZ ;  /* 0x0000000004027219 */ /* 0x000fe200000006ff */
[----:B------:R-:W-:Y:S01]  /*0260*/  ULEA UR5, UR6, UR5, 0x18 ;  /* 0x0000000506057291 */ /* 0x000fe2000f8ec0ff */
[----:B------:R-:W-:Y:S01]  /*0270*/  IMAD.SHL.U32 R0, R0, 0x20, RZ ;  /* 0x0000002000007824 */ /* 0x000fe200078e00ff */
[----:B------:R-:W-:-:S04]  /*0280*/  SHF.L.U32 R3, R4, R3, RZ ;  /* 0x0000000304037219 */ /* 0x000fc800000006ff */
[----:B------:R-:W-:-:S05]  /*0290*/  LOP3.LUT R2, R3, R2, RZ, 0xfc, !PT ;  /* 0x0000000203027212 */ /* 0x000fca00078efcff */
[----:B------:R0:W-:Y:S04]  /*02a0*/  ATOMS.OR RZ, [UR5], R2 ;  /* 0x00000002ffff798c */ /* 0x0001e8000b000005 */
[----:B------:R0:W-:Y:S01]  /*02b0*/  STS [UR4], R0 ;  /* 0x00000000ff007988 */ /* 0x0001e20008000804 */
[----:B------:R-:W-:Y:S05]  /*02c0*/  BRA `(.L_x_2) ;  /* 0x0000000000107947 */ /* 0x000fea0003800000 */
.L_x_1:
[----:B------:R-:W-:Y:S01]  /*02d0*/  IMAD.MOV.U32 R0, RZ, RZ, -0x1 ;  /* 0xffffffffff007424 */ /* 0x000fe200078e00ff */
[----:B------:R-:W-:-:S04]  /*02e0*/  MOV R2, 0x310 ;  /* 0x0000031000027802 */ /* 0x000fc80000000f00 */
[----:B------:R0:W-:Y:S03]  /*02f0*/  STS [UR4], R0 ;  /* 0x00000000ff007988 */ /* 0x0001e60008000804 */
[----:B0-----:R-:W-:Y:S05]  /*0300*/  CALL.REL.NOINC `($__internal_1_$__cuda_sm10x_tcgen05_guardrail_trap_phase_invalid_during_alloc) ;  /* 0x0000003c00047944 */ /* 0x001fea0003c00000 */
.L_x_2:
[----:B------:R-:W-:Y:S05]  /*0310*/  WARPSYNC.ALL ;  /* 0x0000000000007948 */ /* 0x000fea0003800000 */
[----:B------:R-:W-:Y:S01]  /*0320*/  NOP ;  /* 0x0000000000007918 */ /* 0x000fe20000000000 */
.L_x_0:
[----:B------:R-:W1:Y:S08]  /*0330*/  LDC.64 R12, c[0x0][0x398] ;  /* 0x0000e600ff0c7b82 */ /* 0x000e700000000a00 */
[----:B------:R-:W2:Y:S02]  /*0340*/  S2UR UR5, SR_CgaSize ;  /* 0x00000000000579c3 */ /* 0x000ea40000008a00 */
[----:B--2---:R-:W-:-:S12]  /*0350*/  UIMAD UR5, UR5, -0xa0, URZ ;  /* 0xffffff60050578a4 */ /* 0x004fd8000f8e02ff */
[----:B------:R-:W2:Y:S01]  /*0360*/  LDCU UR5, c[0x0][UR5+0x2b0] ;  /* 0x00005600050577ac */ /* 0x000ea20008000800 */
[----:B------:R-:W3:Y:S01]  /*0370*/  LDCU.128 UR12, c[0x0][0x3a0] ;  /* 0x00007400ff0c77ac */ /* 0x000ee20008000c00 */
[----:B------:R-:W4:Y:S01]  /*0380*/  S2UR UR4, SR_CTAID.X ;  /* 0x00000000000479c3 */ /* 0x000f220000002500 */
[----:B---3--:R-:W-:Y:S01]  /*0390*/  UIADD3 UR30, UPT, UPT, UR12, 0x1f, URZ ;  /* 0x0000001f0c1e7890 */ /* 0x008fe2000fffe0ff */
[----:B01----:R-:W-:-:S03]  /*03a0*/  VIADD R0, R13, 0x3f ;  /* 0x0000003f0d007836 */ /* 0x003fc60000000000 */
[----:B------:R-:W-:Y:S02]  /*03b0*/  UISETP.GT.AND UP1, UPT, UR30, 0x1f, UPT ;  /* 0x0000001f1e00788c */ /* 0x000fe4000bf24270 */
[----:B------:R-:W-:Y:S02]  /*03c0*/  SHF.R.S32.HI R3, RZ, 0x1f, R0 ;  /* 0x0000001fff037819 */ /* 0x000fe40000011400 */
[----:B----4-:R-:W-:Y:S01]  /*03d0*/  I2FP.F32.U32 R5, UR4 ;  /* 0x0000000400057c45 */ /* 0x010fe20008201000 */
[----:B------:R-:W0:Y:S01]  /*03e0*/  S2UR UR4, SR_CgaCtaId ;  /* 0x00000000000479c3 */ /* 0x000e220000008800 */
[----:B------:R-:W-:-:S07]  /*03f0*/  LEA.HI R3, R3, R0, RZ, 0x6 ;  /* 0x0000000003037211 */ /* 0x000fce00078f30ff */
[----:B------:R-:W-:Y:S01]  /*0400*/  BAR.SYNC.DEFER_BLOCKING 0x0 ;  /* 0x0000000000007b1d */ /* 0x000fe20000010000 */
[----:B------:R-:W-:Y:S01]  /*0410*/  PLOP3.LUT P3, PT, PT, PT, UP1, 0x80, 0x8 ;  /* 0x000000000008781c */ /* 0x000fe20003f6f018 */
[----:B--2---:R-:W-:Y:S01]  /*0420*/  FMUL R5, R5, UR5 ;  /* 0x0000000505057c20 */ /* 0x004fe20008400000 */
[----:B------:R-:W-:-:S05]  /*0430*/  SHF.R.S32.HI R3, RZ, 0x6, R3 ;  /* 0x00000006ff037819 */ /* 0x000fca0000011403 */
[----:B------:R-:W-:Y:S01]  /*0440*/  IMAD.SHL.U32 R4, R3, 0x8, RZ ;  /* 0x0000000803047824 */ /* 0x000fe200078e00ff */
[----:B------:R-:W-:Y:S04]  /*0450*/  F2I.U32.TRUNC.NTZ R5, R5 ;  /* 0x0000000500057305 */ /* 0x000fe8000020f000 */
[----:B------:R-:W-:-:S04]  /*0460*/  IABS R7, R4 ;  /* 0x0000000400077213 */ /* 0x000fc80000000000 */
[----:B------:R-:W1:Y:S08]  /*0470*/  I2F.RP R0, R7 ;  /* 0x0000000700007306 */ /* 0x000e700000209400 */
[----:B-1----:R-:W1:Y:S02]  /*0480*/  MUFU.RCP R0, R0 ;  /* 0x0000000000007308 */ /* 0x002e640000001000 */
[----:B-1----:R-:W-:Y:S01]  /*0490*/  VIADD R2, R0, 0xffffffe ;  /* 0x0ffffffe00027836 */ /* 0x002fe20000000000 */
[----:B------:R-:W-:-:S05]  /*04a0*/  IABS R0, R5 ;  /* 0x0000000500007213 */ /* 0x000fca0000000000 */
[----:B------:R1:W2:Y:S02]  /*04b0*/  F2I.FTZ.U32.TRUNC.NTZ R3, R2 ;  /* 0x0000000200037305 */ /* 0x0002a4000021f000 */
[----:B-1----:R-:W-:Y:S02]  /*04c0*/  IMAD.MOV.U32 R2, RZ, RZ, RZ ;  /* 0x000000ffff027224 */ /* 0x002fe400078e00ff */
[----:B--2---:R-:W-:-:S04]  /*04d0*/  IMAD.MOV R6, RZ, RZ, -R3 ;  /* 0x000000ffff067224 */ /* 0x004fc800078e0a03 */
[----:B------:R-:W-:Y:S01]  /*04e0*/  IMAD R9, R6, R7, RZ ;  /* 0x0000000706097224 */ /* 0x000fe200078e02ff */
[----:B------:R-:W-:-:S03]  /*04f0*/  IABS R6, R4 ;  /* 0x0000000400067213 */ /* 0x000fc60000000000 */
[----:B------:R-:W-:-:S04]  /*0500*/  IMAD.HI.U32 R3, R3, R9, R2 ;  /* 0x0000000903037227 */ /* 0x000fc800078e0002 */
[----:B------:R-:W-:Y:S02]  /*0510*/  IMAD.MOV R2, RZ, RZ, -R6 ;  /* 0x000000ffff027224 */ /* 0x000fe400078e0a06 */
[----:B------:R-:W-:-:S04]  /*0520*/  IMAD.HI.U32 R3, R3, R0, RZ ;  /* 0x0000000003037227 */ /* 0x000fc800078e00ff */
[----:B------:R-:W-:-:S05]  /*0530*/  IMAD R0, R3, R2, R0 ;  /* 0x0000000203007224 */ /* 0x000fca00078e0200 */
[----:B------:R-:W-:-:S13]  /*0540*/  ISETP.GT.U32.AND P1, PT, R7, R0, PT ;  /* 0x000000000700720c */ /* 0x000fda0003f24070 */
[----:B------:R-:W-:Y:S02]  /*0550*/  @!P1 IMAD.IADD R0, R0, 0x1, -R7 ;  /* 0x0000000100009824 */ /* 0x000fe400078e0a07 */
[----:B------:R-:W-:Y:S01]  /*0560*/  @!P1 VIADD R3, R3, 0x1 ;  /* 0x0000000103039836 */ /* 0x000fe20000000000 */
[----:B------:R-:W-:Y:S02]  /*0570*/  ISETP.NE.AND P1, PT, R4, RZ, PT ;  /* 0x000000ff0400720c */ /* 0x000fe40003f25270 */
[----:B------:R-:W-:Y:S02]  /*0580*/  ISETP.GE.U32.AND P0, PT, R0, R7, PT ;  /* 0x000000070000720c */ /* 0x000fe40003f06070 */
[----:B------:R-:W-:-:S04]  /*0590*/  LOP3.LUT R0, R5, R4, RZ, 0x3c, !PT ;  /* 0x0000000405007212 */ /* 0x000fc800078e3cff */
[----:B------:R-:W-:Y:S01]  /*05a0*/  ISETP.GE.AND P2, PT, R0, RZ, PT ;  /* 0x000000ff0000720c */ /* 0x000fe20003f46270 */
[----:B------:R-:W-:-:S06]  /*05b0*/  VIADD R0, R12, 0x3f ;  /* 0x0000003f0c007836 */ /* 0x000fcc0000000000 */
[----:B------:R-:W-:-:S04]  /*05c0*/  @P0 VIADD R3, R3, 0x1 ;  /* 0x0000000103030836 */ /* 0x000fc80000000000 */
[----:B------:R-:W-:Y:S01]  /*05d0*/  IMAD.MOV.U32 R2, RZ, RZ, R3 ;  /* 0x000000ffff027224 */ /* 0x000fe200078e0003 */
[----:B------:R-:W-:-:S03]  /*05e0*/  SHF.R.S32.HI R3, RZ, 0x1f, R0 ;  /* 0x0000001fff037819 */ /* 0x000fc60000011400 */
[----:B------:R-:W-:Y:S01]  /*05f0*/  @!P2 IMAD.MOV R2, RZ, RZ, -R2 ;  /* 0x000000ffff02a224 */ /* 0x000fe200078e0a02 */
[----:B------:R-:W-:Y:S02]  /*0600*/  @!P1 LOP3.LUT R2, RZ, R4, RZ, 0x33, !PT ;  /* 0x00000004ff029212 */ /* 0x000fe400078e33ff */
[----:B------:R-:W-:-:S03]  /*0610*/  LEA.HI R3, R3, R0, RZ, 0x6 ;  /* 0x0000000003037211 */ /* 0x000fc600078f30ff */
[----:B------:R-:W-:Y:S02]  /*0620*/  IMAD.SHL.U32 R8, R2, 0x8, RZ ;  /* 0x0000000802087824 */ /* 0x000fe400078e00ff */
[----:B------:R-:W-:-:S03]  /*0630*/  IMAD.MOV R2, RZ, RZ, -R2 ;  /* 0x000000ffff027224 */ /* 0x000fc600078e0a02 */
[----:B------:R-:W-:Y:S01]  /*0640*/  LEA.HI.SX32 R3, R3, -R8, 0x1a ;  /* 0x8000000803037211 */ /* 0x000fe200078fd2ff */
[----:B------:R-:W-:-:S03]  /*0650*/  IMAD R10, R4, R2, R5 ;  /* 0x00000002040a7224 */ /* 0x000fc600078e0205 */
[----:B------:R-:W-:Y:S02]  /*0660*/  VIMNMX R11, PT, PT, R3, 0x8, PT ;  /* 0x00000008030b7848 */ /* 0x000fe40003fe0100 */
[----:B------:R-:W-:Y:S02]  /*0670*/  IABS R7, R10 ;  /* 0x0000000a00077213 */ /* 0x000fe40000000000 */
[-C--:B------:R-:W-:Y:S02]  /*0680*/  IABS R9, R11.reuse ;  /* 0x0000000b00097213 */ /* 0x080fe40000000000 */
[----:B------:R-:W-:Y:S02]  /*0690*/  IABS R4, R11 ;  /* 0x0000000b00047213 */ /* 0x000fe40000000000 */
[----:B------:R-:W1:Y:S08]  /*06a0*/  I2F.RP R0, R9 ;  /* 0x0000000900007306 */ /* 0x000e700000209400 */
[----:B-1----:R-:W1:Y:S02]  /*06b0*/  MUFU.RCP R0, R0 ;  /* 0x0000000000007308 */ /* 0x002e640000001000 */
[----:B-1----:R-:W-:-:S02]  /*06c0*/  VIADD R3, R0, 0xffffffe ;  /* 0x0ffffffe00037836 */ /* 0x002fc40000000000 */
[----:B------:R-:W-:Y:S01]  /*06d0*/  IMAD.MOV R0, RZ, RZ, -R4 ;  /* 0x000000ffff007224 */ /* 0x000fe200078e0a04 */
[----:B------:R-:W-:-:S03]  /*06e0*/  IABS R4, R13 ;  /* 0x0000000d00047213 */ /* 0x000fc60000000000 */
[----:B------:R-:W1:Y:S02]  /*06f0*/  F2I.FTZ.U32.TRUNC.NTZ R3, R3 ;  /* 0x0000000300037305 */ /* 0x000e64000021f000 */
[----:B-1----:R-:W-:-:S04]  /*0700*/  IMAD.MOV R6, RZ, RZ, -R3 ;  /* 0x000000ffff067224 */ /* 0x002fc800078e0a03 */
[----:B------:R-:W-:Y:S01]  /*0710*/  IMAD.MOV.U32 R2, RZ, RZ, R6 ;  /* 0x000000ffff027224 */ /* 0x000fe200078e0006 */
[----:B------:R-:W-:-:S03]  /*0720*/  IABS R6, R12 ;  /* 0x0000000c00067213 */ /* 0x000fc60000000000 */
[----:B------:R-:W-:Y:S02]  /*0730*/  IMAD R5, R2, R9, RZ ;  /* 0x0000000902057224 */ /* 0x000fe400078e02ff */
[----:B------:R-:W-:-:S04]  /*0740*/  IMAD.MOV.U32 R2, RZ, RZ, RZ ;  /* 0x000000ffff027224 */ /* 0x000fc800078e00ff */
[----:B------:R-:W-:Y:S02]  /*0750*/  IMAD.HI.U32 R2, R3, R5, R2 ;  /* 0x0000000503027227 */ /* 0x000fe400078e0002 */
[----:B------:R-:W1:Y:S01]  /*0760*/  I2F.RP R3, R6 ;  /* 0x0000000600037306 */ /* 0x000e620000209400 */
[----:B------:R-:W2:Y:S03]  /*0770*/  S2R R5, SR_CgaCtaId ;  /* 0x0000000000057919 */ /* 0x000ea60000008800 */
[----:B------:R-:W-:-:S04]  /*0780*/  IMAD.HI.U32 R2, R2, R7, RZ ;  /* 0x0000000702027227 */ /* 0x000fc800078e00ff */
[----:B------:R-:W-:Y:S02]  /*0790*/  IMAD R0, R2, R0, R7 ;  /* 0x0000000002007224 */ /* 0x000fe400078e0207 */
[----:B------:R-:W3:Y:S03]  /*07a0*/  I2F.RP R7, R4 ;  /* 0x0000000400077306 */ /* 0x000ee60000209400 */
[----:B------:R-:W-:-:S05]  /*07b0*/  ISETP.GT.U32.AND P1, PT, R9, R0, PT ;  /* 0x000000000900720c */ /* 0x000fca0003f24070 */
[----:B-1----:R-:W1:Y:S08]  /*07c0*/  MUFU.RCP R3, R3 ;  /* 0x0000000300037308 */ /* 0x002e700000001000 */
[----:B------:R-:W-:Y:S01]  /*07d0*/  @!P1 IMAD.IADD R0, R0, 0x1, -R9 ;  /* 0x0000000100009824 */ /* 0x000fe200078e0a09 */
[----:B---3--:R-:W3:Y:S01]  /*07e0*/  MUFU.RCP R7, R7 ;  /* 0x0000000700077308 */ /* 0x008ee20000001000 */
[----:B------:R-:W-:Y:S01]  /*07f0*/  @!P1 VIADD R2, R2, 0x1 ;  /* 0x0000000102029836 */ /* 0x000fe20000000000 */
[----:B------:R-:W-:-:S02]  /*0800*/  ISETP.NE.AND P1, PT, R11, RZ, PT ;  /* 0x000000ff0b00720c */ /* 0x000fc40003f25270 */
[----:B------:R-:W-:Y:S02]  /*0810*/  ISETP.GE.U32.AND P0, PT, R0, R9, PT ;  /* 0x000000090000720c */ /* 0x000fe40003f06070 */
[----:B------:R-:W-:Y:S01]  /*0820*/  LOP3.LUT R0, R10, R11, RZ, 0x3c, !PT ;  /* 0x0000000b0a007212 */ /* 0x000fe200078e3cff */
[----:B-1----:R-:W-:-:S03]  /*0830*/  VIADD R3, R3, 0xffffffe ;  /* 0x0ffffffe03037836 */ /* 0x002fc60000000000 */
[----:B------:R-:W-:Y:S02]  /*0840*/  ISETP.GE.AND P2, PT, R0, RZ, PT ;  /* 0x000000ff0000720c */ /* 0x000fe40003f46270 */
[----:B------:R-:W-:Y:S01]  /*0850*/  MOV R0, 0x400 ;  /* 0x0000040000007802 */ /* 0x000fe20000000f00 */
[----:B------:R1:W4:Y:S03]  /*0860*/  F2I.FTZ.U32.TRUNC.NTZ R9, R3 ;  /* 0x0000000300097305 */ /* 0x000326000021f000 */
[----:B------:R-:W-:Y:S01]  /*0870*/  R2UR UR16, R0 ;  /* 0x00000000001072ca */ /* 0x000fe200000e0000 */
[----:B------:R-:W-:Y:S02]  /*0880*/  @P0 VIADD R2, R2, 0x1 ;  /* 0x0000000102020836 */ /* 0x000fe40000000000 */
[----:B---3--:R-:W-:Y:S02]  /*0890*/  VIADD R7, R7, 0xffffffe ;  /* 0x0ffffffe07077836 */ /* 0x008fe40000000000 */
[----:B------:R-:W-:Y:S01]  /*08a0*/  IMAD.MOV.U32 R14, RZ, RZ, R2 ;  /* 0x000000ffff0e7224 */ /* 0x000fe200078e0002 */
[----:B------:R-:W-:-:S02]  /*08b0*/  SHF.R.U32.HI R2, RZ, 0x5, R20 ;  /* 0x00000005ff027819 */ /* 0x000fc40000011614 */
[----:B-1----:R-:W-:Y:S01]  /*08c0*/  LOP3.LUT R3, R20, 0x3f, RZ, 0xc0, !PT ;  /* 0x0000003f14037812 */ /* 0x002fe200078ec0ff */
[----:B------:R-:W-:Y:S01]  /*08d0*/  @!P2 IMAD.MOV R14, RZ, RZ, -R14 ;  /* 0x000000ffff0ea224 */ /* 0x000fe200078e0a0e */
[----:B------:R-:W-:Y:S02]  /*08e0*/  @!P1 LOP3.LUT R14, RZ, R11, RZ, 0x33, !PT ;  /* 0x0000000bff0e9212 */ /* 0x000fe400078e33ff */
[----:B------:R-:W-:Y:S01]  /*08f0*/  R2UR UR7, R2 ;  /* 0x00000000020772ca */ /* 0x000fe200000e0000 */
[----:B0-----:R-:W-:Y:S01]  /*0900*/  ULEA UR16, UR4, UR16, 0x18 ;  /* 0x0000001004107291 */ /* 0x001fe2000f8ec0ff */
[----:B----4-:R-:W-:Y:S02]  /*0910*/  IMAD.MOV R15, RZ, RZ, -R9 ;  /* 0x000000ffff0f7224 */ /* 0x010fe400078e0a09 */
[----:B------:R-:W-:-:S04]  /*0920*/  IMAD.MOV R0, RZ, RZ, -R14 ;  /* 0x000000ffff007224 */ /* 0x000fc800078e0a0e */
[----:B------:R-:W-:Y:S02]  /*0930*/  IMAD R0, R11, R0, R10 ;  /* 0x000000000b007224 */ /* 0x000fe400078e020a */
[----:B------:R-:W0:Y:S01]  /*0940*/  LDS R18, [UR16] ;  /* 0x00000010ff127984 */ /* 0x000e220008000800 */
[----:B------:R2:W1:Y:S01]  /*0950*/  F2I.FTZ.U32.TRUNC.NTZ R11, R7 ;  /* 0x00000007000b7305 */ /* 0x000462000021f000 */
[----:B------:R-:W-:Y:S02]  /*0960*/  IMAD.IADD R0, R8, 0x1, R0 ;  /* 0x0000000108007824 */ /* 0x000fe400078e0200 */
[----:B------:R-:W-:Y:S02]  /*0970*/  IMAD.MOV.U32 R8, RZ, RZ, RZ ;  /* 0x000000ffff087224 */ /* 0x000fe400078e00ff */
[----:B------:R-:W-:Y:S01]  /*0980*/  IMAD R2, R0, 0x40, R3 ;  /* 0x0000004000027824 */ /* 0x000fe200078e0203 */
[----:B------:R-:W-:Y:S01]  /*0990*/  SHF.R.U32.HI R0, RZ, 0x6, R20 ;  /* 0x00000006ff007819 */ /* 0x000fe20000011614 */
[----:B------:R-:W-:Y:S01]  /*09a0*/  IMAD R3, R15, R6, RZ ;  /* 0x000000060f037224 */ /* 0x000fe200078e02ff */
[----:B--2---:R-:W-:-:S02]  /*09b0*/  LEA R7, R5, UR7, 0x5 ;  /* 0x0000000705077c11 */ /* 0x004fc4000f8e28ff */
[----:B------:R-:W-:Y:S01]  /*09c0*/  IABS R10, R2 ;  /* 0x00000002000a7213 */ /* 0x000fe20000000000 */
[----:B------:R-:W-:Y:S01]  /*09d0*/  IMAD.HI.U32 R8, R9, R3, R8 ;  /* 0x0000000309087227 */ /* 0x000fe200078e0008 */
[----:B------:R-:W-:Y:S01]  /*09e0*/  SGXT.U32 R3, R0, 0x1 ;  /* 0x000000010003781a */ /* 0x000fe20000000000 */
[----:B------:R-:W-:Y:S01]  /*09f0*/  BAR.SYNC.DEFER_BLOCKING 0x0 ;  /* 0x0000000000007b1d */ /* 0x000fe20000010000 */
[----:B------:R-:W-:Y:S01]  /*0a00*/  ISETP.GE.AND P1, PT, R2, RZ, PT ;  /* 0x000000ff0200720c */ /* 0x000fe20003f26270 */
[----:B------:R-:W-:Y:S01]  /*0a10*/  IMAD.MOV.U32 R9, RZ, RZ, R10 ;  /* 0x000000ffff097224 */ /* 0x000fe200078e000a */
[----:B------:R-:W-:Y:S01]  /*0a20*/  LOP3.LUT R16, R3, 0x8, RZ, 0xfc, !PT ;  /* 0x0000000803107812 */ /* 0x000fe200078efcff */
[----:B------:R-:W-:Y:S02]  /*0a30*/  IMAD.SHL.U32 R0, R14, 0x40, RZ ;  /* 0x000000400e007824 */ /* 0x000fe400078e00ff */
[----:B------:R-:W-:Y:S01]  /*0a40*/  IMAD.HI.U32 R8, R8, R9, RZ ;  /* 0x0000000908087227 */ /* 0x000fe200078e00ff */
[----:B------:R-:W-:-:S03]  /*0a50*/  ISETP.LT.AND P3, PT, R16, UR12, P3 ;  /* 0x0000000c10007c0c */ /* 0x000fc60009f61270 */
[----:B------:R-:W-:Y:S01]  /*0a60*/  IMAD.MOV R10, RZ, RZ, -R8 ;  /* 0x000000ffff0a7224 */ /* 0x000fe200078e0a08 */
[----:B------:R-:W-:Y:S01]  /*0a70*/  LOP3.LUT R8, R0, 0x23, R7, 0xf8, !PT ;  /* 0x0000002300087812 */ /* 0x000fe200078ef807 */
[----:B-1----:R-:W-:Y:S02]  /*0a80*/  IMAD.MOV R15, RZ, RZ, -R11 ;  /* 0x000000ffff0f7224 */ /* 0x002fe400078e0a0b */
[----:B------:R-:W-:Y:S01]  /*0a90*/  IMAD R7, R6, R10, R9 ;  /* 0x0000000a06077224 */ /* 0x000fe200078e0209 */
[C---:B------:R-:W-:Y:S01]  /*0aa0*/  LOP3.LUT R22, R8.reuse, 0x4, RZ, 0xfc, !PT ;  /* 0x0000000408167812 */ /* 0x040fe200078efcff */
[----:B------:R-:W-:Y:S01]  /*0ab0*/  IMAD R15, R15, R4, RZ ;  /* 0x000000040f0f7224 */ /* 0x000fe200078e02ff */
[----:B------:R-:W-:Y:S01]  /*0ac0*/  LOP3.LUT R24, R8, 0x8, RZ, 0xfc, !PT ;  /* 0x0000000808187812 */ /* 0x000fe200078efcff */
[----:B------:R-:W-:Y:S01]  /*0ad0*/  IMAD.MOV.U32 R10, RZ, RZ, RZ ;  /* 0x000000ffff0a7224 */ /* 0x000fe200078e00ff */
[----:B------:R-:W-:Y:S02]  /*0ae0*/  ISETP.GT.U32.AND P0, PT, R6, R7, PT ;  /* 0x000000070600720c */ /* 0x000fe40003f04070 */
[----:B------:R-:W-:Y:S01]  /*0af0*/  IABS R17, R24 ;  /* 0x0000001800117213 */ /* 0x000fe20000000000 */
[----:B------:R-:W-:Y:S01]  /*0b00*/  IMAD.HI.U32 R10, R11, R15, R10 ;  /* 0x0000000f0b0a7227 */ /* 0x000fe200078e000a */
[----:B------:R-:W-:-:S02]  /*0b10*/  IABS R15, R22 ;  /* 0x00000016000f7213 */ /* 0x000fc40000000000 */
[----:B------:R-:W-:Y:S02]  /*0b20*/  LOP3.LUT R26, R8, 0xc, RZ, 0xfc, !PT ;  /* 0x0000000c081a7812 */ /* 0x000fe400078efcff */
[----:B0-----:R-:W-:Y:S01]  /*0b30*/  R2UR UR17, R18 ;  /* 0x00000000121172ca */ /* 0x001fe200000e0000 */
[----:B------:R-:W-:Y:S01]  /*0b40*/  IMAD.HI.U32 R9, R10, R15, RZ ;  /* 0x0000000f0a097227 */ /* 0x000fe200078e00ff */
[----:B------:R-:W-:Y:S02]  /*0b50*/  IABS R19, R26 ;  /* 0x0000001a00137213 */ /* 0x000fe40000000000 */
[C---:B------:R-:W-:Y:S01]  /*0b60*/  LOP3.LUT R28, R8.reuse, 0x10, RZ, 0xfc, !PT ;  /* 0x00000010081c7812 */ /* 0x040fe200078efcff */
[----:B------:R-:W-:Y:S01]  /*0b70*/  @!P0 IMAD.IADD R7, R7, 0x1, -R6 ;  /* 0x0000000107078824 */ /* 0x000fe200078e0a06 */
[----:B------:R-:W-:Y:S01]  /*0b80*/  LOP3.LUT R29, R8, 0x14, RZ, 0xfc, !PT ;  /* 0x00000014081d7812 */ /* 0x000fe200078efcff */
[----:B------:R-:W-:Y:S01]  /*0b90*/  IMAD.HI.U32 R11, R10, R17, RZ ;  /* 0x000000110a0b7227 */ /* 0x000fe200078e00ff */
[----:B------:R-:W-:-:S02]  /*0ba0*/  IABS R21, R28 ;  /* 0x0000001c00157213 */ /* 0x000fc40000000000 */
[----:B------:R-:W-:Y:S01]  /*0bb0*/  ISETP.GT.U32.AND P0, PT, R6, R7, PT ;  /* 0x000000070600720c */ /* 0x000fe20003f04070 */
[----:B------:R-:W-:Y:S01]  /*0bc0*/  IMAD.MOV R16, RZ, RZ, -R9 ;  /* 0x000000ffff107224 */ /* 0x000fe200078e0a09 */
[----:B------:R-:W-:Y:S01]  /*0bd0*/  IABS R23, R29 ;  /* 0x0000001d00177213 */ /* 0x000fe20000000000 */
[----:B------:R-:W-:Y:S01]  /*0be0*/  IMAD.MOV R18, RZ, RZ, -R11 ;  /* 0x000000ffff127224 */ /* 0x000fe200078e0a0b */
[----:B------:R-:W-:Y:S01]  /*0bf0*/  LOP3.LUT R30, R8, 0x1c, RZ, 0xfc, !PT ;  /* 0x0000001c081e7812 */ /* 0x000fe200078efcff */
[----:B------:R-:W-:-:S03]  /*0c00*/  IMAD.HI.U32 R9, R10, R19, RZ ;  /* 0x000000130a097227 */ /* 0x000fc600078e00ff */
[----:B------:R-:W-:Y:S01]  /*0c10*/  IABS R27, R30 ;  /* 0x0000001e001b7213 */ /* 0x000fe20000000000 */
[C---:B------:R-:W-:Y:S01]  /*0c20*/  IMAD R11, R4.reuse, R16, R15 ;  /* 0x00000010040b7224 */ /* 0x040fe200078e020f */
[----:B------:R-:W-:Y:S01]  /*0c30*/  IABS R15, R8 ;  /* 0x00000008000f7213 */ /* 0x000fe20000000000 */
[----:B------:R-:W-:Y:S01]  /*0c40*/  IMAD R17, R4, R18, R17 ;  /* 0x0000001204117224 */ /* 0x000fe200078e0211 */
[----:B------:R-:W-:Y:S01]  /*0c50*/  LOP3.LUT R18, R8, 0x18, RZ, 0xfc, !PT ;  /* 0x0000001808127812 */ /* 0x000fe200078efcff */
[----:B------:R-:W-:Y:S01]  /*0c60*/  IMAD.MOV R9, RZ, RZ, -R9 ;  /* 0x000000ffff097224 */ /* 0x000fe200078e0a09 */
[----:B------:R-:W-:Y:S01]  /*0c70*/  ISETP.GT.U32.AND P2, PT, R4, R11, PT ;  /* 0x0000000b0400720c */ /* 0x000fe20003f44070 */
[----:B------:R-:W-:Y:S01]  /*0c80*/  IMAD.HI.U32 R14, R10, R21, RZ ;  /* 0x000000150a0e7227 */ /* 0x000fe200078e00ff */
[----:B------:R-:W-:Y:S02]  /*0c90*/  IABS R25, R18 ;  /* 0x0000001200197213 */ /* 0x000fe40000000000 */
[C---:B------:R-:W-:Y:S01]  /*0ca0*/  ISETP.GT.U32.AND P6, PT, R4.reuse, R17, PT ;  /* 0x000000110400720c */ /* 0x040fe20003fc4070 */
[----:B------:R-:W-:-:S02]  /*0cb0*/  IMAD R19, R4, R9, R19 ;  /* 0x0000000904137224 */ /* 0x000fc400078e0213 */
[----:B------:R-:W-:Y:S01]  /*0cc0*/  @!P0 IMAD.IADD R7, R7, 0x1, -R6 ;  /* 0x0000000107078824 */ /* 0x000fe200078e0a06 */
[----:B------:R-:W-:Y:S01]  /*0cd0*/  ISETP.NE.AND P0, PT, R12, RZ, PT ;  /* 0x000000ff0c00720c */ /* 0x000fe20003f05270 */
[----:B------:R-:W-:Y:S01]  /*0ce0*/  IMAD.MOV R14, RZ, RZ, -R14 ;  /* 0x000000ffff0e7224 */ /* 0x000fe200078e0a0e */
[----:B------:R-:W-:Y:S01]  /*0cf0*/  ISETP.GT.U32.AND P5, PT, R4, R19, PT ;  /* 0x000000130400720c */ /* 0x000fe20003fa4070 */
[----:B------:R-:W-:-:S04]  /*0d00*/  IMAD.HI.U32 R6, R10, R23, RZ ;  /* 0x000000170a067227 */ /* 0x000fc800078e00ff */
[----:B------:R-:W-:-:S04]  /*0d10*/  IMAD.HI.U32 R9, R10, R25, RZ ;  /* 0x000000190a097227 */ /* 0x000fc800078e00ff */
[C---:B------:R-:W-:Y:S02]  /*0d20*/  IMAD R21, R4.reuse, R14, R21 ;  /* 0x0000000e04157224 */ /* 0x040fe400078e0215 */
[----:B------:R-:W-:Y:S02]  /*0d30*/  IMAD.MOV R14, RZ, RZ, -R6 ;  /* 0x000000ffff0e7224 */ /* 0x000fe400078e0a06 */
[----:B------:R-:W-:Y:S01]  /*0d40*/  IMAD.MOV R9, RZ, RZ, -R9 ;  /* 0x000000ffff097224 */ /* 0x000fe200078e0a09 */
[----:B------:R-:W-:Y:S01]  /*0d50*/  ISETP.GT.U32.AND P4, PT, R4, R21, PT ;  /* 0x000000150400720c */ /* 0x000fe20003f84070 */
[----:B------:R-:W-:-:S04]  /*0d60*/  IMAD.HI.U32 R6, R10, R15, RZ ;  /* 0x0000000f0a067227 */ /* 0x000fc800078e00ff */
[----:B------:R-:W-:Y:S02]  /*0d70*/  IMAD.MOV.U32 R16, RZ, RZ, R7 ;  /* 0x000000ffff107224 */ /* 0x000fe400078e0007 */
[C---:B------:R-:W-:Y:S02]  /*0d80*/  IMAD R23, R4.reuse, R14, R23 ;  /* 0x0000000e04177224 */ /* 0x040fe400078e0217 */
[C---:B------:R-:W-:Y:S02]  /*0d90*/  IMAD R25, R4.reuse, R9, R25 ;  /* 0x0000000904197224 */ /* 0x040fe400078e0219 */
[--C-:B------:R-:W-:Y:S02]  /*0da0*/  @!P2 IMAD.IADD R11, R11, 0x1, -R4.reuse ;  /* 0x000000010b0ba824 */ /* 0x100fe400078e0a04 */
[----:B------:R-:W-:Y:S01]  /*0db0*/  @!P6 IMAD.IADD R17, R17, 0x1, -R4 ;  /* 0x000000011111e824 */ /* 0x000fe200078e0a04 */
[C---:B------:R-:W-:Y:S01]  /*0dc0*/  ISETP.GT.U32.AND P6, PT, R4.reuse, R23, PT ;  /* 0x000000170400720c */ /* 0x040fe20003fc4070 */
[----:B------:R-:W-:Y:S01]  /*0dd0*/  IMAD.MOV R6, RZ, RZ, -R6 ;  /* 0x000000ffff067224 */ /* 0x000fe200078e0a06 */
[C---:B------:R-:W-:Y:S01]  /*0de0*/  ISETP.GT.U32.AND P2, PT, R4.reuse, R11, PT ;  /* 0x0000000b0400720c */ /* 0x040fe20003f44070 */
[----:B------:R-:W-:Y:S01]  /*0df0*/  @!P1 IMAD.MOV R16, RZ, RZ, -R16 ;  /* 0x000000ffff109224 */ /* 0x000fe200078e0a10 */
[----:B------:R-:W-:Y:S01]  /*0e00*/  @!P0 LOP3.LUT R16, RZ, R12, RZ, 0x33, !PT ;  /* 0x0000000cff108212 */ /* 0x000fe200078e33ff */
[C---:B------:R-:W-:Y:S01]  /*0e10*/  IMAD R7, R4.reuse, R6, R15 ;  /* 0x0000000604077224 */ /* 0x040fe200078e020f */
[----:B------:R-:W-:Y:S01]  /*0e20*/  ISETP.GT.U32.AND P0, PT, R4, R25, PT ;  /* 0x000000190400720c */ /* 0x000fe20003f04070 */
[----:B------:R-:W-:Y:S01]  /*0e30*/  IMAD.HI.U32 R10, R10, R27, RZ ;  /* 0x0000001b0a0a7227 */ /* 0x000fe200078e00ff */
[----:B------:R-:W-:-:S03]  /*0e40*/  ISETP.GT.U32.AND P1, PT, R4, R17, PT ;  /* 0x000000110400720c */ /* 0x000fc60003f24070 */
[----:B------:R-:W-:Y:S01]  /*0e50*/  @!P5 IMAD.IADD R19, R19, 0x1, -R4 ;  /* 0x000000011313d824 */ /* 0x000fe200078e0a04 */
[----:B------:R-:W-:Y:S09]  /*0e60*/  BRA.U UP0, `(.L_x_5) ;  /* 0x0000000100187547 */ /* 0x000ff2000b800000 */
[----:B------:R-:W-:Y:S01]  /*0e70*/  ELECT P5, URZ, PT ;  /* 0x0000000000ff782f */ /* 0x000fe200038a0000 */
[----:B------:R-:W-:Y:S01]  /*0e80*/  IMAD.MOV.U32 R6, RZ, RZ, 0x1 ;  /* 0x00000001ff067424 */ /* 0x000fe200078e00ff */
[----:B------:R-:W-:Y:S11]  /*0e90*/  UVIRTCOUNT.DEALLOC.SMPOOL 0x80 ;  /* 0x000000800000784c */ /* 0x000ff60000000000 */
[----:B------:R-:W-:-:S04]  /*0ea0*/  @P5 MOV R12, 0x40 ;  /* 0x00000040000c5802 */ /* 0x000fc80000000f00 */
[----:B------:R-:W-:-:S05]  /*0eb0*/  @P5 LEA R5, R5, R12, 0x18 ;  /* 0x0000000c05055211 */ /* 0x000fca00078ec0ff */
[----:B------:R0:W-:Y:S02]  /*0ec0*/  @P5 STS.U8 [R5], R6 ;  /* 0x0000000605005388 */ /* 0x0001e40000000000 */
.L_x_5:
[----:B------:R-:W-:Y:S01]  /*0ed0*/  @!P4 IMAD.IADD R21, R21, 0x1, -R4 ;  /* 0x000000011515c824 */ /* 0x000fe200078e0a04 */
[C---:B------:R-:W-:Y:S01]  /*0ee0*/  ISETP.GT.U32.AND P4, PT, R4.reuse, R19, PT ;  /* 0x000000130400720c */ /* 0x040fe20003f84070 */
[----:B------:R-:W-:Y:S01]  /*0ef0*/  IMAD.MOV R10, RZ, RZ, -R10 ;  /* 0x000000ffff0a7224 */ /* 0x000fe200078e0a0a */
[C---:B------:R-:W-:Y:S01]  /*0f00*/  ISETP.GT.U32.AND P5, PT, R4.reuse, R7, PT ;  /* 0x000000070400720c */ /* 0x040fe20003fa4070 */
[--C-:B------:R-:W-:Y:S01]  /*0f10*/  @!P6 IMAD.IADD R23, R23, 0x1, -R4.reuse ;  /* 0x000000011717e824 */ /* 0x100fe200078e0a04 */
[C---:B------:R-:W-:Y:S01]  /*0f20*/  ISETP.GT.U32.AND P6, PT, R4.reuse, R21, PT ;  /* 0x000000150400720c */ /* 0x040fe20003fc4070 */
[----:B------:R-:W-:Y:S01]  /*0f30*/  IMAD R27, R4, R10, R27 ;  /* 0x0000000a041b7224 */ /* 0x000fe200078e021b */
[----:B0-----:R-:W-:Y:S01]  /*0f40*/  LOP3.LUT R5, R20, 0x1f, RZ, 0xc0, !PT ;  /* 0x0000001f14057812 */ /* 0x001fe200078ec0ff */
[--C-:B------:R-:W-:Y:S01]  /*0f50*/  @!P0 IMAD.IADD R25, R25, 0x1, -R4.reuse ;  /* 0x0000000119198824 */ /* 0x100fe200078e0a04 */
[C---:B------:R-:W-:Y:S01]  /*0f60*/  ISETP.GT.U32.AND P0, PT, R4.reuse, R23, PT ;  /* 0x000000170400720c */ /* 0x040fe20003f04070 */
[----:B------:R-:W-:Y:S01]  /*0f70*/  IMAD.U32 R39, RZ, RZ, UR14 ;  /* 0x0000000eff277e24 */ /* 0x000fe2000f8e00ff */
[----:B------:R-:W-:Y:S01]  /*0f80*/  USHF.L.U32 UR4, UR7, 0x15, URZ ;  /* 0x0000001507047899 */ /* 0x000fe200080006ff */
[----:B------:R-:W-:Y:S01]  /*0f90*/  IMAD R34, R3, UR14, RZ ;  /* 0x0000000e03227c24 */ /* 0x000fe2000f8e02ff */
[----:B------:R-:W0:Y:S01]  /*0fa0*/  LDCU.128 UR8, c[0x0][0x380] ;  /* 0x00007000ff0877ac */ /* 0x000e220008000c00 */
[--C-:B------:R-:W-:Y:S01]  /*0fb0*/  @!P4 IMAD.IADD R19, R19, 0x1, -R4.reuse ;  /* 0x000000011313c824 */ /* 0x100fe200078e0a04 */
[----:B------:R-:W-:Y:S01]  /*0fc0*/  ISETP.GT.U32.AND P4, PT, R4, R27, PT ;  /* 0x0000001b0400720c */ /* 0x000fe20003f84070 */
[--C-:B------:R-:W-:Y:S01]  /*0fd0*/  @!P5 IMAD.IADD R7, R7, 0x1, -R4.reuse ;  /* 0x000000010707d824 */ /* 0x100fe200078e0a04 */
[----:B------:R-:W-:Y:S01]  /*0fe0*/  ULOP3.LUT UR4, UR4, 0x600000, URZ, 0xc0, !UPT ;  /* 0x0060000004047892 */ /* 0x000fe2000f8ec0ff */
[----:B------:R-:W-:Y:S01]  /*0ff0*/  @!P6 IMAD.IADD R21, R21, 0x1, -R4 ;  /* 0x000000011515e824 */ /* 0x000fe200078e0a04 */
[----:B------:R-:W-:Y:S01]  /*1000*/  ISETP.GE.AND P6, PT, R8, RZ, PT ;  /* 0x000000ff0800720c */ /* 0x000fe20003fc6270 */
[----:B------:R-:W-:Y:S01]  /*1010*/  IMAD R15, R39, 0x2, R34 ;  /* 0x00000002270f7824 */ /* 0x000fe200078e0222 */
[----:B------:R-:W-:Y:S01]  /*1020*/  ISETP.GT.U32.AND P5, PT, R4, R7, PT ;  /* 0x000000070400720c */ /* 0x000fe20003fa4070 */
[--C-:B------:R-:W-:Y:S01]  /*1030*/  @!P0 IMAD.IADD R23, R23, 0x1, -R4.reuse ;  /* 0x0000000117178824 */ /* 0x100fe200078e0a04 */
[----:B------:R-:W-:Y:S01]  /*1040*/  ISETP.GE.AND P0, PT, R24, RZ, PT ;  /* 0x000000ff1800720c */ /* 0x000fe20003f06270 */
[--C-:B------:R-:W-:Y:S01]  /*1050*/  @!P2 IMAD.IADD R11, R11, 0x1, -R4.reuse ;  /* 0x000000010b0ba824 */ /* 0x100fe200078e0a04 */
[----:B------:R-:W-:Y:S01]  /*1060*/  ISETP.GT.U32.AND P2, PT, R4, R25, PT ;  /* 0x000000190400720c */ /* 0x000fe20003f44070 */
[----:B------:R-:W-:Y:S01]  /*1070*/  IMAD R9, R39, 0x2, R15 ;  /* 0x0000000227097824 */ /* 0x000fe200078e020f */
[C---:B------:R-:W-:Y:S01]  /*1080*/  LEA.HI R55, R20.reuse, 0xe, RZ, 0x1a ;  /* 0x0000000e14377811 */ /* 0x040fe200078fd0ff */
[--C-:B------:R-:W-:Y:S01]  /*1090*/  @!P4 IMAD.IADD R27, R27, 0x1, -R4.reuse ;  /* 0x000000011b1bc824 */ /* 0x100fe200078e0a04 */
[----:B------:R-:W-:Y:S01]  /*10a0*/  LEA.HI R56, R20, 0x1e, RZ, 0x1a ;  /* 0x0000001e14387811 */ /* 0x000fe200078fd0ff */
[--C-:B------:R-:W-:Y:S01]  /*10b0*/  @!P1 IMAD.IADD R17, R17, 0x1, -R4.reuse ;  /* 0x0000000111119824 */ /* 0x100fe200078e0a04 */
[----:B------:R-:W-:Y:S01]  /*10c0*/  ISETP.GE.AND P1, PT, R22, RZ, PT ;  /* 0x000000ff1600720c */ /* 0x000fe20003f26270 */
[----:B------:R-:W-:Y:S01]  /*10d0*/  IMAD R14, R39, 0x2, R9 ;  /* 0x00000002270e7824 */ /* 0x000fe200078e0209 */
[----:B------:R-:W-:Y:S01]  /*10e0*/  ISETP.GT.U32.AND P4, PT, R4, R27, PT ;  /* 0x0000001b0400720c */ /* 0x000fe20003f84070 */
[----:B------:R-:W-:Y:S01]  /*10f0*/  @!P5 IMAD.IADD R7, R7, 0x1, -R4 ;  /* 0x000000010707d824 */ /* 0x000fe200078e0a04 */
[----:B------:R-:W-:Y:S01]  /*1100*/  ISETP.GE.AND P5, PT, R18, RZ, PT ;  /* 0x000000ff1200720c */ /* 0x000fe20003fa6270 */
[----:B------:R-:W-:Y:S01]  /*1110*/  IMAD R46, R5, UR15, RZ ;  /* 0x0000000f052e7c24 */ /* 0x000fe2000f8e02ff */
[----:B------:R-:W-:Y:S01]  /*1120*/  UMOV UR5, 0x1 ;  /* 0x0000000100057882 */ /* 0x000fe20000000000 */
[----:B------:R-:W-:Y:S01]  /*1130*/  @!P6 IMAD.MOV R7, RZ, RZ, -R7 ;  /* 0x000000ffff07e224 */ /* 0x000fe200078e0a07 */
[----:B------:R-:W-:Y:S01]  /*1140*/  ISETP.GE.AND P6, PT, R30, RZ, PT ;  /* 0x000000ff1e00720c */ /* 0x000fe20003fc6270 */
[----:B------:R-:W-:-:S02]  /*1150*/  IMAD.MOV.U32 R5, RZ, RZ, R21 ;  /* 0x000000ffff057224 */ /* 0x000fc400078e0015 */
[----:B------:R-:W-:Y:S01]  /*1160*/  IMAD R21, R16, UR13, RZ ;  /* 0x0000000d10157c24 */ /* 0x000fe2000f8e02ff */
[----:B------:R-:W-:Y:S01]  /*1170*/  UIADD3 UR13, UPT, UPT, UR17, UR4, URZ ;  /* 0x00000004110d7290 */ /* 0x000fe2000fffe0ff */
[----:B------:R-:W-:Y:S01]  /*1180*/  IMAD R6, R39, 0x2, R14 ;  /* 0x0000000227067824 */ /* 0x000fe200078e020e */
[----:B------:R-:W-:Y:S01]  /*1190*/  PRMT R51, RZ, 0x7610, R51 ;  /* 0x00007610ff337816 */ /* 0x000fe20000000033 */
[--C-:B------:R-:W-:Y:S01]  /*11a0*/  @!P4 IMAD.IADD R27, R27, 0x1, -R4.reuse ;  /* 0x000000011b1bc824 */ /* 0x100fe200078e0a04 */
[----:B------:R-:W-:Y:S01]  /*11b0*/  LOP3.LUT R57, R3, 0x1c, RZ, 0xfc, !PT ;  /* 0x0000001c03397812 */ /* 0x000fe200078efcff */
[----:B------:R-:W-:Y:S01]  /*11c0*/  @!P0 IMAD.MOV R17, RZ, RZ, -R17 ;  /* 0x000000ffff118224 */ /* 0x000fe200078e0a11 */
[----:B------:R-:W-:Y:S01]  /*11d0*/  ISETP.GE.AND P0, PT, R29, RZ, PT ;  /* 0x000000ff1d00720c */ /* 0x000fe20003f06270 */
[----:B------:R-:W-:Y:S01]  /*11e0*/  @!P2 IMAD.IADD R25, R25, 0x1, -R4 ;  /* 0x000000011919a824 */ /* 0x000fe200078e0a04 */
[----:B------:R-:W-:Y:S01]  /*11f0*/  ISETP.GE.AND P2, PT, R26, RZ, PT ;  /* 0x000000ff1a00720c */ /* 0x000fe20003f46270 */
[----:B------:R-:W-:Y:S01]  /*1200*/  @!P6 IMAD.MOV R27, RZ, RZ, -R27 ;  /* 0x000000ffff1be224 */ /* 0x000fe200078e0a1b */
[----:B------:R-:W-:Y:S01]  /*1210*/  LOP3.LUT P6, RZ, R20, 0x7f, RZ, 0xc0, !PT ;  /* 0x0000007f14ff7812 */ /* 0x000fe200078cc0ff */
[C---:B------:R-:W-:Y:S01]  /*1220*/  IMAD R10, R39.reuse, 0x2, R6 ;  /* 0x00000002270a7824 */ /* 0x040fe200078e0206 */
[----:B------:R-:W-:Y:S01]  /*1230*/  STTM.16dp32bit_t0_t15.x16 tmem[UR13], RZ ;  /* 0x000000ff000079ed */ /* 0x000fe20008a0000d */
[----:B------:R-:W-:Y:S01]  /*1240*/  STTM.16dp32bit_t16_t31.x16 tmem[UR13+0x10], RZ ;  /* 0x000010ff000079ed */ /* 0x000fe20008a2000d */
[----:B------:R-:W-:Y:S01]  /*1250*/  @!P1 IMAD.MOV R11, RZ, RZ, -R11 ;  /* 0x000000ffff0b9224 */ /* 0x000fe200078e0a0b */
[----:B------:R-:W-:Y:S01]  /*1260*/  ISETP.GE.AND P1, PT, R28, RZ, PT ;  /* 0x000000ff1c00720c */ /* 0x000fe20003f26270 */
[----:B------:R-:W-:Y:S01]  /*1270*/  IMAD R12, R39, 0x2, R10 ;  /* 0x00000002270c7824 */ /* 0x000fe200078e020a */
[----:B------:R-:W1:Y:S01]  /*1280*/  FENCE.VIEW.ASYNC.T ;  /* 0x00000000000073c6 */ /* 0x000e620000000200 */
[----:B------:R-:W-:Y:S01]  /*1290*/  IMAD.SHL.U32 R8, R21, 0x2, RZ ;  /* 0x0000000215087824 */ /* 0x000fe200078e00ff */
[----:B------:R-:W-:Y:S01]  /*12a0*/  LOP3.LUT R4, RZ, R13, RZ, 0x33, !PT ;  /* 0x0000000dff047212 */ /* 0x000fe200078e33ff */
[C---:B------:R-:W-:Y:S01]  /*12b0*/  IMAD R36, R39.reuse, 0x4, R12 ;  /* 0x0000000427247824 */ /* 0x040fe200078e020c */
[----:B------:R-:W-:Y:S01]  /*12c0*/  PRMT R49, RZ, 0x7610, R49 ;  /* 0x00007610ff317816 */ /* 0x000fe20000000031 */
[----:B------:R-:W-:Y:S01]  /*12d0*/  @!P0 IMAD.MOV R23, RZ, RZ, -R23 ;  /* 0x000000ffff178224 */ /* 0x000fe200078e0a17 */
[----:B0-----:R-:W-:Y:S01]  /*12e0*/  IADD3 R50, P0, PT, R8, UR8, RZ ;  /* 0x0000000808327c10 */ /* 0x001fe2000ff1e0ff */
[----:B------:R-:W-:Y:S01]  /*12f0*/  IMAD R37, R39, 0x2, R36 ;  /* 0x0000000227257824 */ /* 0x000fe200078e0224 */
[----:B-1----:R-:W-:Y:S01]  /*1300*/  VOTEU.ALL UP2, P6 ;  /* 0x0000000000ff7886 */ /* 0x002fe20003040000 */
[----:B------:R-:W-:Y:S01]  /*1310*/  @!P2 IMAD.MOV R19, RZ, RZ, -R19 ;  /* 0x000000ffff13a224 */ /* 0x000fe200078e0a13 */
[----:B------:R-:W-:Y:S01]  /*1320*/  ISETP.NE.AND P2, PT, R13, RZ, PT ;  /* 0x000000ff0d00720c */ /* 0x000fe20003f45270 */
[----:B------:R-:W-:Y:S01]  /*1330*/  IMAD R13, R39, 0x2, R37 ;  /* 0x00000002270d7824 */ /* 0x000fe200078e0225 */
[----:B------:R-:W-:Y:S01]  /*1340*/  LEA.HI.X.SX32 R52, R21, UR9, 0x1, P0 ;  /* 0x0000000915347c11 */ /* 0x000fe200080f0eff */
[----:B------:R-:W-:Y:S01]  /*1350*/  IMAD R35, R55, UR14, RZ ;  /* 0x0000000e37237c24 */ /* 0x000fe2000f8e02ff */
[----:B------:R-:W-:-:S04]  /*1360*/  @!UP2 UIADD3 UR8, UPT, UPT, -UR5, 0x100000, URZ ;  /* 0x001000000508a890 */ /* 0x000fc8000fffe1ff */
[----:B------:R-:W-:Y:S02]  /*1370*/  @!UP2 USHF.L.U32 UR9, UR8, 0xb, URZ ;  /* 0x0000000b0809a899 */ /* 0x000fe400080006ff */
[----:B------:R-:W-:Y:S01]  /*1380*/  @!UP2 USHF.L.U32 UR8, UR8, 0x1, URZ ;  /* 0x000000010808a899 */ /* 0x000fe200080006ff */
[----:B------:R-:W-:Y:S01]  /*1390*/  IMAD R47, R56, UR14, RZ ;  /* 0x0000000e382f7c24 */ /* 0x000fe2000f8e02ff */
[----:B------:R-:W-:Y:S01]  /*13a0*/  UIADD3 UR14, UPT, UPT, UR16, 0x3000, URZ ;  /* 0x00003000100e7890 */ /* 0x000fe2000fffe0ff */
[----:B------:R-:W-:Y:S01]  /*13b0*/  @!P1 IMAD.MOV R5, RZ, RZ, -R5 ;  /* 0x000000ffff059224 */ /* 0x000fe200078e0a05 */
[----:B------:R-:W-:Y:S01]  /*13c0*/  LEA R48, P1, R46, UR10, 0x1 ;  /* 0x0000000a2e307c11 */ /* 0x000fe2000f8208ff */
[----:B------:R-:W-:Y:S01]  /*13d0*/  @!P5 IMAD.MOV R25, RZ, RZ, -R25 ;  /* 0x000000ffff19d224 */ /* 0x000fe200078e0a19 */
[C---:B------:R-:W-:Y:S01]  /*13e0*/  SEL R30, R4.reuse, R7, !P2 ;  /* 0x00000007041e7207 */ /* 0x040fe20005000000 */
[----:B------:R-:W-:Y:S01]  /*13f0*/  IMAD R38, R39, 0x2, R13 ;  /* 0x0000000227267824 */ /* 0x000fe200078e020d */
[C---:B------:R-:W-:Y:S01]  /*1400*/  SEL R31, R4.reuse, R11, !P2 ;  /* 0x0000000b041f7207 */ /* 0x040fe20005000000 */
[----:B------:R-:W-:Y:S01]  /*1410*/  VOTEU.ALL UP3, P6 ;  /* 0x0000000000ff7886 */ /* 0x000fe20003060000 */
[----:B------:R-:W-:Y:S01]  /*1420*/  BAR.SYNC.DEFER_BLOCKING 0x0 ;  /* 0x0000000000007b1d */ /* 0x000fe20000010000 */
[----:B------:R-:W-:-:S02]  /*1430*/  SEL R32, R4, R17, !P2 ;  /* 0x0000001104207207 */ /* 0x000fc40005000000 */
[C---:B------:R-:W-:Y:S02]  /*1440*/  SEL R33, R4.reuse, R19, !P2 ;  /* 0x0000001304217207 */ /* 0x040fe40005000000 */
[C---:B------:R-:W-:Y:S01]  /*1450*/  SEL R60, R4.reuse, R5, !P2 ;  /* 0x00000005043c7207 */ /* 0x040fe20005000000 */
[C---:B------:R-:W-:Y:S01]  /*1460*/  IMAD R5, R39.reuse, 0x2, R38 ;  /* 0x0000000227057824 */ /* 0x040fe200078e0226 */
[C---:B------:R-:W-:Y:S01]  /*1470*/  SEL R54, R4.reuse, R23, !P2 ;  /* 0x0000001704367207 */ /* 0x040fe20005000000 */
[----:B------:R-:W0:Y:S01]  /*1480*/  LDCU UR4, c[0x0][0x3b0] ;  /* 0x00007600ff0477ac */ /* 0x000e220008000800 */
[C---:B------:R-:W-:Y:S01]  /*1490*/  SEL R62, R4.reuse, R25, !P2 ;  /* 0x00000019043e7207 */ /* 0x040fe20005000000 */
[C---:B------:R-:W-:Y:S01]  /*14a0*/  IMAD R7, R39.reuse, 0x2, R5 ;  /* 0x0000000227077824 */ /* 0x040fe200078e0205 */
[----:B------:R-:W-:Y:S02]  /*14b0*/  SEL R63, R4, R27, !P2 ;  /* 0x0000001b043f7207 */ /* 0x000fe40005000000 */
[----:B------:R-:W-:Y:S01]  /*14c0*/  LEA.HI.X.SX32 R46, R46, UR11, 0x1, P1 ;  /* 0x0000000b2e2e7c11 */ /* 0x000fe200088f0eff */
[----:B------:R-:W-:Y:S01]  /*14d0*/  IMAD R39, R39, 0x2, R7 ;  /* 0x0000000227277824 */ /* 0x000fe200078e0207 */
[----:B------:R-:W-:-:S02]  /*14e0*/  LEA R28, P4, R10, R50, 0x1 ;  /* 0x000000320a1c7211 */ /* 0x000fc400078808ff */
[-C--:B------:R-:W-:Y:S02]  /*14f0*/  LEA R22, P0, R12, R50.reuse, 0x1 ;  /* 0x000000320c167211 */ /* 0x080fe400078008ff */
[-C--:B------:R-:W-:Y:S02]  /*1500*/  LEA R26, P2, R6, R50.reuse, 0x1 ;  /* 0x00000032061a7211 */ /* 0x080fe400078408ff */
[----:B------:R-:W-:Y:S02]  /*1510*/  LEA R24, P1, R36, R50, 0x1 ;  /* 0x0000003224187211 */ /* 0x000fe400078208ff */
[-C--:B------:R-:W-:Y:S01]  /*1520*/  LEA.HI.X.SX32 R29, R10, R52.reuse, 0x1, P4 ;  /* 0x000000340a1d7211 */ /* 0x080fe200020f0eff */
[----:B------:R-:W1:Y:S02]  /*1530*/  FENCE.VIEW.ASYNC.S ;  /* 0x00000000000073c6 */ /* 0x000e640000000000 */
[----:B-1----:R1:W2:Y:S01]  /*1540*/  @!UP3 SYNCS.EXCH.64 URZ, [UR14], UR8 ;  /* 0x000000080effb5b2 */ /* 0x0022a20008000100 */
[----:B------:R-:W-:-:S02]  /*1550*/  LEA.HI.X.SX32 R23, R12, R52, 0x1, P0 ;  /* 0x000000340c177211 */ /* 0x000fc400000f0eff */
[----:B------:R-:W-:Y:S02]  /*1560*/  LEA.HI.X.SX32 R27, R6, R52, 0x1, P2 ;  /* 0x00000034061b7211 */ /* 0x000fe400010f0eff */
[-C--:B------:R-:W-:Y:S02]  /*1570*/  LEA R18, P4, R13, R50.reuse, 0x1 ;  /* 0x000000320d127211 */ /* 0x080fe400078808ff */
[----:B------:R-:W-:Y:S02]  /*1580*/  LEA R10, P0, R38, R50, 0x1 ;  /* 0x00000032260a7211 */ /* 0x000fe400078008ff */
[----:B------:R-:W-:Y:S02]  /*1590*/  LEA.HI.X.SX32 R25, R36, R52, 0x1, P1 ;  /* 0x0000003424197211 */ /* 0x000fe400008f0eff */
[----:B------:R-:W-:Y:S02]  /*15a0*/  LEA R16, P2, R37, R50, 0x1 ;  /* 0x0000003225107211 */ /* 0x000fe400078408ff */
[----:B------:R-:W-:-:S02]  /*15b0*/  P2R R4, PR, RZ, 0x40 ;  /* 0x00000040ff047803 */ /* 0x000fc40000000000 */
[C---:B------:R-:W-:Y:S02]  /*15c0*/  LOP3.LUT R61, R3.reuse, 0x18, RZ, 0xfc, !PT ;  /* 0x00000018033d7812 */ /* 0x040fe400078efcff */
[----:B------:R-:W-:Y:S02]  /*15d0*/  LOP3.LUT R59, R3, 0x1a, RZ, 0xfc, !PT ;  /* 0x0000001a033b7812 */ /* 0x000fe400078efcff */
[----:B------:R-:W-:Y:S01]  /*15e0*/  PRMT R53, RZ, 0x7610, R53 ;  /* 0x00007610ff357816 */ /* 0x000fe20000000035 */
[----:B0-----:R-:W-:Y:S01]  /*15f0*/  IMAD R31, R31, UR4, RZ ;  /* 0x000000041f1f7c24 */ /* 0x001fe2000f8e02ff */
[----:B------:R-:W-:Y:S02]  /*1600*/  LEA R12, P1, R5, R50, 0x1 ;  /* 0x00000032050c7211 */ /* 0x000fe400078208ff */
[----:B------:R-:W-:Y:S01]  /*1610*/  PRMT R58, RZ, 0x7610, R58 ;  /* 0x00007610ff3a7816 */ /* 0x000fe2000000003a */
[----:B------:R-:W-:Y:S01]  /*1620*/  IMAD R65, R62, UR4, RZ ;  /* 0x000000043e417c24 */ /* 0x000fe2000f8e02ff */
[-C--:B------:R-:W-:Y:S01]  /*1630*/  LEA.HI.X.SX32 R19, R13, R52.reuse, 0x1, P4 ;  /* 0x000000340d137211 */ /* 0x080fe200020f0eff */
[----:B------:R-:W-:Y:S01]  /*1640*/  IMAD R63, R63, UR4, RZ ;  /* 0x000000043f3f7c24 */ /* 0x000fe2000f8e02ff */
[-C--:B------:R-:W-:Y:S01]  /*1650*/  LEA.HI.X.SX32 R11, R38, R52.reuse, 0x1, P0 ;  /* 0x00000034260b7211 */ /* 0x080fe200000f0eff */
[----:B-1----:R-:W0:Y:S01]  /*1660*/  LDCU.64 UR8, c[0x0][0x380] ;  /* 0x00007000ff0877ac */ /* 0x002e220008000a00 */
[----:B------:R-:W-:-:S02]  /*1670*/  LEA.HI.X.SX32 R17, R37, R52, 0x1, P2 ;  /* 0x0000003425117211 */ /* 0x000fc400010f0eff */
[C---:B------:R-:W-:Y:S02]  /*1680*/  LEA R44, P0, R34.reuse, R50, 0x1 ;  /* 0x00000032222c7211 */ /* 0x040fe400078008ff */
[----:B------:R-:W-:Y:S02]  /*1690*/  LEA.HI.X.SX32 R13, R5, R52, 0x1, P1 ;  /* 0x00000034050d7211 */ /* 0x000fe400008f0eff */
[-C--:B------:R-:W-:Y:S02]  /*16a0*/  LEA R4, P2, R7, R50.reuse, 0x1 ;  /* 0x0000003207047211 */ /* 0x080fe400078408ff */
[----:B------:R-:W-:Y:S02]  /*16b0*/  LEA R42, P1, R15, R50, 0x1 ;  /* 0x000000320f2a7211 */ /* 0x000fe400078208ff */
[-C--:B------:R-:W-:Y:S02]  /*16c0*/  LEA.HI.X.SX32 R45, R34, R52.reuse, 0x1, P0 ;  /* 0x00000034222d7211 */ /* 0x080fe400000f0eff */
[----:B------:R-:W-:-:S02]  /*16d0*/  LEA.HI.X.SX32 R5, R7, R52, 0x1, P2 ;  /* 0x0000003407057211 */ /* 0x000fc400010f0eff */
[----:B------:R-:W-:Y:S02]  /*16e0*/  LEA R36, P0, R35, R50, 0x1 ;  /* 0x0000003223247211 */ /* 0x000fe400078008ff */
[----:B------:R-:W-:Y:S02]  /*16f0*/  LEA.HI.X.SX32 R43, R15, R52, 0x1, P1 ;  /* 0x000000340f2b7211 */ /* 0x000fe400008f0eff */
[-C--:B------:R-:W-:Y:S02]  /*1700*/  LEA R40, P2, R9, R50.reuse, 0x1 ;  /* 0x0000003209287211 */ /* 0x080fe400078408ff */
[----:B------:R-:W-:Y:S02]  /*1710*/  LEA R34, P1, R47, R50, 0x1 ;  /* 0x000000322f227211 */ /* 0x000fe400078208ff */
[-C--:B------:R-:W-:Y:S02]  /*1720*/  LEA.HI.X.SX32 R37, R35, R52.reuse, 0x1, P0 ;  /* 0x0000003423257211 */ /* 0x080fe400000f0eff */
[----:B------:R-:W-:-:S02]  /*1730*/  LEA.HI.X.SX32 R41, R9, R52, 0x1, P2 ;  /* 0x0000003409297211 */ /* 0x000fc400010f0eff */
[----:B------:R-:W-:Y:S02]  /*1740*/  LEA.HI.X.SX32 R35, R47, R52, 0x1, P1 ;  /* 0x000000342f237211 */ /* 0x000fe400008f0eff */
[----:B------:R-:W-:Y:S02]  /*1750*/  LOP3.LUT R9, R3, 0xc, RZ, 0xfc, !PT ;  /* 0x0000000c03097812 */ /* 0x000fe400078efcff */
[----:B------:R-:W-:Y:S02]  /*1760*/  PLOP3.LUT P1, PT, PT, PT, UP1, 0x80, 0x8 ;  /* 0x000000000008781c */ /* 0x000fe40003f2f018 */
[----:B------:R-:W-:Y:S02]  /*1770*/  LEA R6, P4, R39, R50, 0x1 ;  /* 0x0000003227067211 */ /* 0x000fe400078808ff */
[----:B------:R-:W-:Y:S02]  /*1780*/  ISETP.LT.AND P1, PT, R9, UR12, P1 ;  /* 0x0000000c09007c0c */ /* 0x000fe40008f21270 */
[----:B------:R-:W-:-:S02]  /*1790*/  LEA.HI.X.SX32 R7, R39, R52, 0x1, P4 ;  /* 0x0000003427077211 */ /* 0x000fc400020f0eff */
[----:B------:R-:W-:Y:S01]  /*17a0*/  PRMT R9, RZ, 0x7610, R9 ;  /* 0x00007610ff097816 */ /* 0x000fe20000000009 */
[----:B--2---:R-:W-:Y:S01]  /*17b0*/  BAR.SYNC.DEFER_BLOCKING 0x0 ;  /* 0x0000000000007b1d */ /* 0x004fe20000010000 */
[C---:B------:R-:W-:Y:S02]  /*17c0*/  LEA R38, P4, R14.reuse, R50, 0x1 ;  /* 0x000000320e267211 */ /* 0x040fe400078808ff */
[C---:B------:R-:W-:Y:S02]  /*17d0*/  LOP3.LUT R15, R3.reuse, 0x12, RZ, 0xfc, !PT ;  /* 0x00000012030f7812 */ /* 0x040fe400078efcff */
[----:B------:R-:W-:Y:S02]  /*17e0*/  PLOP3.LUT P0, PT, PT, PT, UP1, 0x80, 0x8 ;  /* 0x000000000008781c */ /* 0x000fe40003f0f018 */
[----:B------:R-:W-:Y:S02]  /*17f0*/  LEA.HI.X.SX32 R39, R14, R52, 0x1, P4 ;  /* 0x000000340e277211 */ /* 0x000fe400020f0eff */
[----:B------:R-:W-:-:S02]  /*1800*/  LOP3.LUT R47, R3, 0xa, RZ, 0xfc, !PT ;  /* 0x0000000a032f7812 */ /* 0x000fc400078efcff */
[----:B------:R-:W-:Y:S02]  /*1810*/  PLOP3.LUT P4, PT, PT, PT, UP1, 0x80, 0x8 ;  /* 0x000000000008781c */ /* 0x000fe40003f8f018 */
[----:B------:R-:W-:Y:S02]  /*1820*/  ISETP.LT.AND P0, PT, R15, UR12, P0 ;  /* 0x0000000c0f007c0c */ /* 0x000fe40008701270 */
[----:B------:R-:W-:Y:S02]  /*1830*/  LOP3.LUT R15, R3, 0x14, RZ, 0xfc, !PT ;  /* 0x00000014030f7812 */ /* 0x000fe400078efcff */
[----:B------:R-:W-:Y:S02]  /*1840*/  ISETP.LT.AND P4, PT, R47, UR12, P4 ;  /* 0x0000000c2f007c0c */ /* 0x000fe4000a781270 */
[----:B------:R-:W-:Y:S02]  /*1850*/  PRMT R47, RZ, 0x7610, R47 ;  /* 0x00007610ff2f7816 */ /* 0x000fe4000000002f */
[----:B------:R-:W-:-:S02]  /*1860*/  LOP3.LUT R14, R3, 0x10, RZ, 0xfc, !PT ;  /* 0x00000010030e7812 */ /* 0x000fc400078efcff */
[----:B------:R-:W-:Y:S01]  /*1870*/  PLOP3.LUT P2, PT, PT, PT, UP1, 0x80, 0x8 ;  /* 0x000000000008781c */ /* 0x000fe20003f4f018 */
[----:B------:R-:W2:Y:S01]  /*1880*/  @P3 LDG.E.U16 R9, desc[UR28][R26.64] ;  /* 0x0000001c1a093981 */ /* 0x000ea2000c1e1500 */
[----:B------:R-:W-:Y:S02]  /*1890*/  PLOP3.LUT P3, PT, PT, PT, UP1, 0x80, 0x8 ;  /* 0x000000000008781c */ /* 0x000fe40003f6f018 */
[----:B------:R-:W-:Y:S01]  /*18a0*/  ISETP.LT.AND P2, PT, R14, UR12, P2 ;  /* 0x0000000c0e007c0c */ /* 0x000fe20009741270 */
[----:B------:R-:W3:Y:S01]  /*18b0*/  @P1 LDG.E.U16 R47, desc[UR28][R22.64] ;  /* 0x0000001c162f1981 */ /* 0x000ee2000c1e1500 */
[----:B------:R-:W-:Y:S02]  /*18c0*/  ISETP.LT.AND P3, PT, R15, UR12, P3 ;  /* 0x0000000c0f007c0c */ /* 0x000fe40009f61270 */
[----:B------:R-:W-:Y:S02]  /*18d0*/  LOP3.LUT R15, R3, 0x16, RZ, 0xfc, !PT ;  /* 0x00000016030f7812 */ /* 0x000fe400078efcff */
[----:B------:R-:W-:-:S02]  /*18e0*/  PLOP3.LUT P1, PT, PT, PT, UP1, 0x80, 0x8 ;  /* 0x000000000008781c */ /* 0x000fc40003f2f018 */
[----:B------:R-:W-:Y:S02]  /*18f0*/  PRMT R14, RZ, 0x7610, R14 ;  /* 0x00007610ff0e7816 */ /* 0x000fe4000000000e */
[----:B------:R-:W-:Y:S02]  /*1900*/  ISETP.LT.AND P1, PT, R15, UR12, P1 ;  /* 0x0000000c0f007c0c */ /* 0x000fe40008f21270 */
[----:B------:R-:W-:Y:S01]  /*1910*/  PRMT R52, RZ, 0x7610, R52 ;  /* 0x00007610ff347816 */ /* 0x000fe20000000034 */
[----:B------:R-:W4:Y:S04]  /*1920*/  @P2 LDG.E.U16 R49, desc[UR28][R24.64] ;  /* 0x0000001c18312981 */ /* 0x000f28000c1e1500 */
[----:B------:R-:W5:Y:S01]  /*1930*/  @P3 LDG.E.U16 R51, desc[UR28][R18.64] ;  /* 0x0000001c12333981 */ /* 0x000f62000c1e1500 */
[----:B------:R-:W-:-:S02]  /*1940*/  PLOP3.LUT P3, PT, PT, PT, UP1, 0x80, 0x8 ;  /* 0x000000000008781c */ /* 0x000fc40003f6f018 */
[----:B------:R-:W-:Y:S01]  /*1950*/  LOP3.LUT R50, R3, 0x2, RZ, 0xfc, !PT ;  /* 0x0000000203327812 */ /* 0x000fe200078efcff */
[----:B------:R-:W3:Y:S01]  /*1960*/  @P4 LDG.E.U16 R14, desc[UR28][R28.64] ;  /* 0x0000001c1c0e4981 */ /* 0x000ee2000c1e1500 */
[----:B------:R-:W-:Y:S02]  /*1970*/  ISETP.LT.AND P3, PT, R57, UR12, P3 ;  /* 0x0000000c39007c0c */ /* 0x000fe40009f61270 */
[----:B------:R-:W-:Y:S01]  /*1980*/  PLOP3.LUT P4, PT, PT, PT, UP1, 0x80, 0x8 ;  /* 0x000000000008781c */ /* 0x000fe20003f8f018 */
[----:B------:R1:W3:Y:S01]  /*1990*/  @P1 LDG.E.U16 R52, desc[UR28][R10.64] ;  /* 0x0000001c0a341981 */ /* 0x0002e2000c1e1500 */
[----:B------:R-:W-:Y:S02]  /*19a0*/  PLOP3.LUT P2, PT, PT, PT, UP1, 0x80, 0x8 ;  /* 0x000000000008781c */ /* 0x000fe40003f4f018 */
[----:B------:R-:W-:Y:S02]  /*19b0*/  ISETP.LT.AND P4, PT, R50, UR12, P4 ;  /* 0x0000000c32007c0c */ /* 0x000fe4000a781270 */
[----:B------:R-:W-:-:S02]  /*19c0*/  PRMT R50, RZ, 0x7610, R50 ;  /* 0x00007610ff327816 */ /* 0x000fc40000000032 */
[----:B-1----:R-:W-:-:S04]  /*19d0*/  PRMT R11, RZ, 0x7610, R11 ;  /* 0x00007610ff0b7816 */ /* 0x002fc8000000000b */
[----:B------:R1:W3:Y:S01]  /*19e0*/  @P0 LDG.E.U16 R50, desc[UR28][R16.64] ;  /* 0x0000001c10320981 */ /* 0x0002e2000c1e1500 */
[----:B------:R-:W-:-:S03]  /*19f0*/  ISETP.LT.AND P2, PT, R61, UR12, P2 ;  /* 0x0000000c3d007c0c */ /* 0x000fc60009741270 */
[----:B------:R-:W3:Y:S01]  /*1a00*/  @P3 LDG.E.U16 R11, desc[UR28][R6.64] ;  /* 0x0000001c060b3981 */ /* 0x000ee2000c1e1500 */
[----:B------:R-:W-:Y:S02]  /*1a10*/  PLOP3.LUT P3, PT, PT, PT, UP1, 0x80, 0x8 ;  /* 0x000000000008781c */ /* 0x000fe40003f6f018 */
[----:B------:R-:W-:Y:S02]  /*1a20*/  PLOP3.LUT P0, PT, PT, PT, UP1, 0x80, 0x8 ;  /* 0x000000000008781c */ /* 0x000fe40003f0f018 */
[----:B------:R-:W-:Y:S02]  /*1a30*/  ISETP.LT.AND P3, PT, R3, UR12, P3 ;  /* 0x0000000c03007c0c */ /* 0x000fe40009f61270 */
[----:B------:R-:W-:-:S03]  /*1a40*/  ISETP.LT.AND P0, PT, R59, UR12, P0 ;  /* 0x0000000c3b007c0c */ /* 0x000fc60008701270 */
[----:B------:R0:W3:Y:S01]  /*1a50*/  @P2 LDG.E.U16 R53, desc[UR28][R12.64] ;  /* 0x0000001c0c352981 */ /* 0x0000e2000c1e1500 */
[----:B-1----:R-:W-:Y:S02]  /*1a60*/  LOP3.LUT R17, R3, 0x6, RZ, 0xfc, !PT ;  /* 0x0000000603117812 */ /* 0x002fe400078efcff */
[----:B------:R-:W-:Y:S02]  /*1a70*/  PLOP3.LUT P1, PT, PT, PT, UP1, 0x80, 0x8 ;  /* 0x000000000008781c */ /* 0x000fe40003f2f018 */
[----:B------:R-:W-:Y:S01]  /*1a80*/  PRMT R10, RZ, 0x7610, R10 ;  /* 0x00007610ff0a7816 */ /* 0x000fe2000000000a */
[----:B------:R-:W-:Y:S01]  /*1a90*/  IMAD R19, R32, UR4, RZ ;  /* 0x0000000420137c24 */ /* 0x000fe2000f8e02ff */
[----:B0-----:R-:W-:Y:S01]  /*1aa0*/  PRMT R13, RZ, 0x7610, R13 ;  /* 0x00007610ff0d7816 */ /* 0x001fe2000000000d */
[----:B------:R-:W-:Y:S01]  /*1ab0*/  IMAD R7, R60, UR4, RZ ;  /* 0x000000043c077c24 */ /* 0x000fe2000f8e02ff */
[----:B------:R-:W-:Y:S01]  /*1ac0*/  ISETP.LT.AND P1, PT, R17, UR12, P1 ;  /* 0x0000000c11007c0c */ /* 0x000fe20008f21270 */
[----:B------:R-:W-:Y:S01]  /*1ad0*/  IMAD R17, R30, UR4, RZ ;  /* 0x000000041e117c24 */ /* 0x000fe2000f8e02ff */
[----:B------:R-:W5:Y:S01]  /*1ae0*/  @P4 LDG.E.U16 R10, desc[UR28][R42.64] ;  /* 0x0000001c2a0a4981 */ /* 0x000f62000c1e1500 */
[----:B------:R-:W-:Y:S01]  /*1af0*/  IMAD R23, R54, UR4, RZ ;  /* 0x0000000436177c24 */ /* 0x000fe2000f8e02ff */
[----:B------:R-:W-:-:S02]  /*1b00*/  LEA R28, P4, R19, R48, 0x1 ;  /* 0x00000030131c7211 */ /* 0x000fc400078808ff */
[----:B------:R-:W5:Y:S01]  /*1b10*/  @P3 LDG.E.U16 R13, desc[UR28][R44.64] ;  /* 0x0000001c2c0d3981 */ /* 0x000f62000c1e1500 */
[-C--:B------:R-:W-:Y:S02]  /*1b20*/  LEA R30, P3, R31, R48.reuse, 0x1 ;  /* 0x000000301f1e7211 */ /* 0x080fe400078608ff */
[----:B------:R-:W-:Y:S01]  /*1b30*/  LEA R32, P5, R17, R48, 0x1 ;  /* 0x0000003011207211 */ /* 0x000fe200078a08ff */
[----:B------:R0:W5:Y:S01]  /*1b40*/  @P0 LDG.E.U16 R58, desc[UR28][R4.64] ;  /* 0x0000001c043a0981 */ /* 0x000162000c1e1500 */
[----:B------:R-:W-:Y:S02]  /*1b50*/  LEA.HI.X.SX32 R31, R31, R46, 0x1, P3 ;  /* 0x0000002e1f1f7211 */ /* 0x000fe400018f0eff */
[----:B------:R-:W-:Y:S02]  /*1b60*/  LEA R24, P3, R7, R48, 0x1 ;  /* 0x0000003007187211 */ /* 0x000fe400078608ff */
[----:B------:R-:W-:Y:S02]  /*1b70*/  LEA.HI.X.SX32 R29, R19, R46, 0x1, P4 ;  /* 0x0000002e131d7211 */ /* 0x000fe400020f0eff */
[----:B------:R-:W-:Y:S01]  /*1b80*/  LEA R22, P4, R23, R48, 0x1 ;  /* 0x0000003017167211 */ /* 0x000fe200078808ff */
[----:B0-----:R-:W-:Y:S01]  /*1b90*/  IMAD R5, R33, UR4, RZ ;  /* 0x0000000421057c24 */ /* 0x001fe2000f8e02ff */
[----:B------:R-:W-:-:S02]  /*1ba0*/  LEA.HI.X.SX32 R33, R17, R46, 0x1, P5 ;  /* 0x0000002e11217211 */ /* 0x000fc400028f0eff */
[----:B------:R-:W-:Y:S02]  /*1bb0*/  LOP3.LUT R16, R3, 0x4, RZ, 0xfc, !PT ;  /* 0x0000000403107812 */ /* 0x000fe400078efcff */
[----:B------:R-:W-:Y:S02]  /*1bc0*/  LEA R26, P5, R5, R48, 0x1 ;  /* 0x00000030051a7211 */ /* 0x000fe400078a08ff */
[----:B------:R-:W-:Y:S02]  /*1bd0*/  PLOP3.LUT P2, PT, PT, PT, UP1, 0x80, 0x8 ;  /* 0x000000000008781c */ /* 0x000fe40003f4f018 */
[----:B------:R-:W-:Y:S02]  /*1be0*/  LEA.HI.X.SX32 R25, R7, R46, 0x1, P3 ;  /* 0x0000002e07197211 */ /* 0x000fe400018f0eff */
[----:B------:R-:W-:Y:S02]  /*1bf0*/  PLOP3.LUT P0, PT, PT, PT, UP1, 0x80, 0x8 ;  /* 0x000000000008781c */ /* 0x000fe40003f0f018 */
[----:B------:R-:W-:-:S02]  /*1c00*/  PLOP3.LUT P3, PT, PT, PT, UP1, 0x80, 0x8 ;  /* 0x000000000008781c */ /* 0x000fc40003f6f018 */
[-C--:B------:R-:W-:Y:S02]  /*1c10*/  LEA.HI.X.SX32 R23, R23, R46.reuse, 0x1, P4 ;  /* 0x0000002e17177211 */ /* 0x080fe400020f0eff */
[----:B------:R-:W-:Y:S02]  /*1c20*/  LOP3.LUT R12, R20, 0x1f, RZ, 0xc0, !PT ;  /* 0x0000001f140c7812 */ /* 0x000fe400078ec0ff */
[----:B------:R-:W-:Y:S02]  /*1c30*/  PLOP3.LUT P4, PT, PT, PT, UP1, 0x80, 0x8 ;  /* 0x000000000008781c */ /* 0x000fe40003f8f018 */
[----:B------:R-:W-:Y:S02]  /*1c40*/  LEA.HI.X.SX32 R27, R5, R46, 0x1, P5 ;  /* 0x0000002e051b7211 */ /* 0x000fe400028f0eff */
[----:B------:R-:W-:Y:S02]  /*1c50*/  ISETP.LT.AND P2, PT, R16, UR12, P2 ;  /* 0x0000000c10007c0c */ /* 0x000fe40009741270 */
[----:B------:R-:W-:-:S02]  /*1c60*/  LEA R18, P5, R65, R48, 0x1 ;  /* 0x0000003041127211 */ /* 0x000fc400078a08ff */
[----:B------:R-:W-:Y:S02]  /*1c70*/  ISETP.LT.AND P0, PT, R55, UR12, P0 ;  /* 0x0000000c37007c0c */ /* 0x000fe40008701270 */
[----:B------:R-:W-:Y:S02]  /*1c80*/  ISETP.LT.AND P3, PT, R56, UR12, P3 ;  /* 0x0000000c38007c0c */ /* 0x000fe40009f61270 */
[----:B------:R-:W-:Y:S02]  /*1c90*/  ISETP.LT.AND P4, PT, R12, UR12, P4 ;  /* 0x0000000c0c007c0c */ /* 0x000fe4000a781270 */
[----:B------:R-:W-:Y:S02]  /*1ca0*/  LEA.HI.X.SX32 R19, R65, R46, 0x1, P5 ;  /* 0x0000002e41137211 */ /* 0x000fe400028f0eff */
[----:B------:R-:W-:Y:S02]  /*1cb0*/  LEA R16, P5, R63, R48, 0x1 ;  /* 0x000000303f107211 */ /* 0x000fe400078a08ff */
[----:B------:R-:W-:-:S02]  /*1cc0*/  PRMT R69, RZ, 0x7610, R69 ;  /* 0x00007610ff457816 */ /* 0x000fc40000000045 */
[----:B------:R-:W-:Y:S02]  /*1cd0*/  PRMT R64, RZ, 0x7610, R64 ;  /* 0x00007610ff407816 */ /* 0x000fe40000000040 */
[----:B------:R-:W-:Y:S02]  /*1ce0*/  PRMT R66, RZ, 0x7610, R66 ;  /* 0x00007610ff427816 */ /* 0x000fe40000000042 */
[----:B------:R-:W-:Y:S01]  /*1cf0*/  PRMT R6, RZ, 0x7610, R6 ;  /* 0x00007610ff067816 */ /* 0x000fe20000000006 */
[----:B------:R-:W5:Y:S01]  /*1d00*/  @P2 LDG.E.U16 R69, desc[UR28][R40.64] ;  /* 0x0000001c28452981 */ /* 0x000f62000c1e1500 */
[----:B------:R-:W-:Y:S02]  /*1d10*/  LEA.HI.X.SX32 R17, R63, R46, 0x1, P5 ;  /* 0x0000002e3f117211 */ /* 0x000fe400028f0eff */
[----:B------:R-:W-:Y:S01]  /*1d20*/  PRMT R67, RZ, 0x7610, R67 ;  /* 0x00007610ff437816 */ /* 0x000fe20000000043 */
[----:B------:R-:W5:Y:S01]  /*1d30*/  @P1 LDG.E.U16 R64, desc[UR28][R38.64] ;  /* 0x0000001c26401981 */ /* 0x000f62000c1e1500 */
[----:B------:R-:W-:Y:S01]  /*1d40*/  PRMT R65, RZ, 0x7610, R65 ;  /* 0x00007610ff417816 */ /* 0x000fe20000000041 */
[----:B------:R-:W0:Y:S01]  /*1d50*/  LDC.64 R62, c[0x0][0x3a8] ;  /* 0x0000ea00ff3e7b82 */ /* 0x000e220000000a00 */
[----:B------:R-:W-:Y:S01]  /*1d60*/  PRMT R5, RZ, 0x7610, R5 ;  /* 0x00007610ff057816 */ /* 0x000fe20000000005 */
[----:B------:R-:W5:Y:S01]  /*1d70*/  @P0 LDG.E.U16 R66, desc[UR28][R36.64] ;  /* 0x0000001c24420981 */ /* 0x000f62000c1e1500 */
[----:B------:R-:W-:-:S02]  /*1d80*/  PRMT R7, RZ, 0x7610, R7 ;  /* 0x00007610ff077816 */ /* 0x000fc40000000007 */
[----:B------:R-:W-:Y:S01]  /*1d90*/  PRMT R60, RZ, 0x7610, R60 ;  /* 0x00007610ff3c7816 */ /* 0x000fe2000000003c */
[----:B------:R-:W5:Y:S01]  /*1da0*/  @P3 LDG.E.U16 R6, desc[UR28][R34.64] ;  /* 0x0000001c22063981 */ /* 0x000f62000c1e1500 */
[----:B------:R-:W-:Y:S02]  /*1db0*/  PRMT R48, RZ, 0x7610, R48 ;  /* 0x00007610ff307816 */ /* 0x000fe40000000030 */
[----:B------:R-:W-:Y:S01]  /*1dc0*/  PRMT R46, RZ, 0x7610, R46 ;  /* 0x00007610ff2e7816 */ /* 0x000fe2000000002e */
[----:B------:R-:W5:Y:S01]  /*1dd0*/  @P4 LDG.E.U16 R67, desc[UR28][R32.64] ;  /* 0x0000001c20434981 */ /* 0x000f62000c1e1500 */
[----:B------:R-:W-:-:S03]  /*1de0*/  PRMT R12, RZ, 0x7610, R12 ;  /* 0x00007610ff0c7816 */ /* 0x000fc6000000000c */
[----:B------:R-:W5:Y:S04]  /*1df0*/  @P4 LDG.E.U16 R65, desc[UR28][R28.64] ;  /* 0x0000001c1c414981 */ /* 0x000f68000c1e1500 */
[----:B------:R-:W5:Y:S04]  /*1e00*/  @P4 LDG.E.U16 R5, desc[UR28][R24.64] ;  /* 0x0000001c18054981 */ /* 0x000f68000c1e1500 */
[----:B------:R-:W5:Y:S04]  /*1e10*/  @P4 LDG.E.U16 R7, desc[UR28][R18.64] ;  /* 0x0000001c12074981 */ /* 0x000f68000c1e1500 */
[----:B------:R-:W5:Y:S04]  /*1e20*/  @P4 LDG.E.U16 R60, desc[UR28][R30.64] ;  /* 0x0000001c1e3c4981 */ /* 0x000f68000c1e1500 */
[----:B------:R-:W5:Y:S04]  /*1e30*/  @P4 LDG.E.U16 R48, desc[UR28][R26.64] ;  /* 0x0000001c1a304981 */ /* 0x000f68000c1e1500 */
[----:B------:R-:W5:Y:S04]  /*1e40*/  @P4 LDG.E.U16 R46, desc[UR28][R22.64] ;  /* 0x0000001c162e4981 */ /* 0x000f68000c1e1500 */
[----:B------:R-:W5:Y:S01]  /*1e50*/  @P4 LDG.E.U16 R12, desc[UR28][R16.64] ;  /* 0x0000001c100c4981 */ /* 0x000f62000c1e1500 */
[----:B------:R-:W-:Y:S01]  /*1e60*/  SHF.R.S32.HI R4, RZ, 0x6, R20 ;  /* 0x00000006ff047819 */ /* 0x000fe20000011414 */
[----:B------:R-:W-:-:S04]  /*1e70*/  @!UP2 UIADD3 UR4, UPT, UPT, -UR5, 0x100000, URZ ;  /* 0x001000000504a890 */ /* 0x000fc8000fffe1ff */
[----:B------:R-:W-:Y:S02]  /*1e80*/  @!UP2 USHF.L.U32 UR5, UR4, 0xb, URZ ;  /* 0x0000000b0405a899 */ /* 0x000fe400080006ff */
[----:B------:R-:W-:Y:S01]  /*1e90*/  @!UP2 USHF.L.U32 UR4, UR4, 0x1, URZ ;  /* 0x000000010404a899 */ /* 0x000fe200080006ff */
[----:B------:R-:W-:Y:S01]  /*1ea0*/  SGXT R4, R4, 0x1 ;  /* 0x000000010404781a */ /* 0x000fe20000000200 */
[----:B------:R-:W-:-:S03]  /*1eb0*/  IMAD.SHL.U32 R56, R20, 0x2, RZ ;  /* 0x0000000214387824 */ /* 0x000fc600078e00ff */
[----:B------:R-:W-:Y:S02]  /*1ec0*/  LOP3.LUT R55, R4, 0x90, RZ, 0xc0, !PT ;  /* 0x0000009004377812 */ /* 0x000fe400078ec0ff */
[----:B------:R-:W-:Y:S01]  /*1ed0*/  SHF.R.S32.HI R4, RZ, 0x1f, R21 ;  /* 0x0000001fff047819 */ /* 0x000fe20000011415 */
[----:B------:R-:W-:Y:S01]  /*1ee0*/  VOTEU.ALL UP1, P6 ;  /* 0x0000000000ff7886 */ /* 0x000fe20003020000 */
[----:B------:R-:W-:Y:S02]  /*1ef0*/  LOP3.LUT R56, R55, 0x7e, R56, 0x78, !PT ;  /* 0x0000007e37387812 */ /* 0x000fe400078e7838 */
[----:B------:R-:W-:Y:S01]  /*1f00*/  SHF.L.U64.HI R4, R21, 0x1, R4 ;  /* 0x0000000115047819 */ /* 0x000fe20000010204 */
[-C--:B0-----:R-:W-:Y:S01]  /*1f10*/  IMAD R21, R3, R62.reuse, RZ ;  /* 0x0000003e03157224 */ /* 0x081fe200078e02ff */
[----:B------:R0:W1:Y:S01]  /*1f20*/  @!UP1 SYNCS.EXCH.64 URZ, [UR16+0x3008], UR4 ;  /* 0x0030080410ff95b2 */ /* 0x0000620008000100 */
[C---:B------:R-:W-:Y:S02]  /*1f30*/  LOP3.LUT R55, R56.reuse, 0x20, RZ, 0x3c, !PT ;  /* 0x0000002038377812 */ /* 0x040fe400078e3cff */
[----:B------:R-:W-:Y:S01]  /*1f40*/  LOP3.LUT R54, R56, 0x40, RZ, 0x3c, !PT ;  /* 0x0000004038367812 */ /* 0x000fe200078e3cff */
[----:B------:R-:W-:Y:S01]  /*1f50*/  IMAD R15, R15, R62, RZ ;  /* 0x0000003e0f0f7224 */ /* 0x000fe200078e02ff */
[----:B0-----:R-:W-:-:S04]  /*1f60*/  USHF.R.S32.HI UR4, URZ, 0x1f, UR30 ;  /* 0x0000001fff047899 */ /* 0x001fc8000801141e */
[----:B------:R-:W-:-:S04]  /*1f70*/  ULEA.HI UR4, UR4, UR30, URZ, 0x5 ;  /* 0x0000001e04047291 */ /* 0x000fc8000f8f28ff */
[----:B------:R-:W-:Y:S02]  /*1f80*/  USHF.R.S32.HI UR4, URZ, 0x5, UR4 ;  /* 0x00000005ff047899 */ /* 0x000fe40008011404 */
[----:B------:R-:W-:Y:S02]  /*1f90*/  UISETP.NE.U32.AND UP1, UPT, UR7, URZ, UPT ;  /* 0x000000ff0700728c */ /* 0x000fe4000bf25070 */
[----:B------:R-:W-:-:S04]  /*1fa0*/  UISETP.LT.AND UP2, UPT, UR4, 0x1, UPT ;  /* 0x000000010400788c */ /* 0x000fc8000bf41270 */
[----:B------:R-:W-:Y:S02]  /*1fb0*/  USEL UR4, UR4, 0x1, !UP2 ;  /* 0x0000000104047887 */ /* 0x000fe4000d000000 */
[----:B------:R-:W-:Y:S01]  /*1fc0*/  UISETP.LT.OR UP2, UPT, UR30, 0x20, UP1 ;  /* 0x000000201e00788c */ /* 0x000fe20008f41670 */
[----:B------:R-:W-:Y:S01]  /*1fd0*/  IMAD.SHL.U32 R63, R63, 0x20, RZ ;  /* 0x000000203f3f7824 */ /* 0x000fe200078e00ff */
[----:B------:R-:W-:Y:S01]  /*1fe0*/  UIADD3 UR7, UPT, UPT, UR4, -0x1, URZ ;  /* 0xffffffff04077890 */ /* 0x000fe2000fffe0ff */
[----:B------:R-:W-:-:S03]  /*1ff0*/  UMOV UR6, URZ ;  /* 0x000000ff00067c82 */ /* 0x000fc60008000000 */
[----:B------:R-:W-:Y:S01]  /*2000*/  UISETP.NE.U32.AND UP3, UPT, UR7, URZ, UPT ;  /* 0x000000ff0700728c */ /* 0x000fe2000bf65070 */
[----:B--2---:R0:W-:Y:S02]  /*2010*/  STS.U16 [R56+UR16+0x400], R9 ;  /* 0x0004000938007988 */ /* 0x0041e40008000410 */
[----:B0-----:R-:W-:-:S04]  /*2020*/  IMAD R9, R62, 0x2, R21 ;  /* 0x000000023e097824 */ /* 0x001fc800078e0215 */
[----:B------:R-:W-:Y:S01]  /*2030*/  IMAD R9, R62, 0x2, R9 ;  /* 0x000000023e097824 */ /* 0x000fe200078e0209 */
[----:B------:R-:W-:Y:S01]  /*2040*/  LOP3.LUT R21, R56, 0x60, RZ, 0x3c, !PT ;  /* 0x0000006038157812 */ /* 0x000fe200078e3cff */
[----:B----4-:R-:W-:Y:S02]  /*2050*/  STS.U16 [R56+UR16+0x800], R49 ;  /* 0x0008003138007988 */ /* 0x010fe40008000410 */
[----:B------:R-:W-:-:S04]  /*2060*/  IMAD R9, R62, 0x2, R9 ;  /* 0x000000023e097824 */ /* 0x000fc800078e0209 */
[C---:B------:R-:W-:Y:S01]  /*2070*/  IMAD R9, R62.reuse, 0x2, R9 ;  /* 0x000000023e097824 */ /* 0x040fe200078e0209 */
[----:B---3--:R-:W-:Y:S04]  /*2080*/  STS.U16 [R56+UR16+0xc00], R53 ;  /* 0x000c003538007988 */ /* 0x008fe80008000410 */
[----:B-----5:R-:W-:Y:S04]  /*2090*/  STS.U16 [R56+UR16], R13 ;  /* 0x0000000d38007988 */ /* 0x020fe80008000410 */
[----:B------:R-:W-:Y:S04]  /*20a0*/  STS.U16 [R55+UR16+0x500], R14 ;  /* 0x0005000e37007988 */ /* 0x000fe80008000410 */
[----:B------:R-:W-:Y:S04]  /*20b0*/  STS.U16 [R55+UR16+0x900], R50 ;  /* 0x0009003237007988 */ /* 0x000fe80008000410 */
[----:B------:R-:W-:Y:S04]  /*20c0*/  STS.U16 [R55+UR16+0xd00], R58 ;  /* 0x000d003a37007988 */ /* 0x000fe80008000410 */
[----:B------:R0:W-:Y:S04]  /*20d0*/  STS.U16 [R55+UR16+0x100], R10 ;  /* 0x0001000a37007988 */ /* 0x0001e80008000410 */
[----:B------:R-:W-:Y:S04]  /*20e0*/  STS.U16 [R54+UR16+0x600], R47 ;  /* 0x0006002f36007988 */ /* 0x000fe80008000410 */
[----:B------:R-:W-:Y:S04]  /*20f0*/  STS.U16 [R54+UR16+0xa00], R51 ;  /* 0x000a003336007988 */ /* 0x000fe80008000410 */
[----:B------:R2:W-:Y:S01]  /*2100*/  STS.U16 [R54+UR16+0xe00], R11 ;  /* 0x000e000b36007988 */ /* 0x0005e20008000410 */
[--C-:B0-----:R-:W-:Y:S01]  /*2110*/  SHF.R.S32.HI R10, RZ, 0x1f, R9.reuse ;  /* 0x0000001fff0a7819 */ /* 0x101fe20000011409 */
[----:B--2---:R-:W-:-:S04]  /*2120*/  IMAD R11, R62, 0x2, R9 ;  /* 0x000000023e0b7824 */ /* 0x004fc800078e0209 */
[C-C-:B------:R-:W-:Y:S01]  /*2130*/  IMAD R47, R62.reuse, 0x2, R11.reuse ;  /* 0x000000023e2f7824 */ /* 0x140fe200078e020b */
[----:B------:R-:W-:Y:S02]  /*2140*/  SHF.R.S32.HI R13, RZ, 0x1f, R11 ;  /* 0x0000001fff0d7819 */ /* 0x000fe4000001140b */
[-C--:B------:R-:W-:Y:S01]  /*2150*/  LEA R49, P1, R11, R8.reuse, 0x1 ;  /* 0x000000080b317211 */ /* 0x080fe200078208ff */
[----:B------:R-:W-:Y:S01]  /*2160*/  IMAD R51, R62, 0x4, R47 ;  /* 0x000000043e337824 */ /* 0x000fe200078e022f */
[----:B------:R-:W-:Y:S04]  /*2170*/  STS.U16 [R54+UR16+0x200], R69 ;  /* 0x0002004536007988 */ /* 0x000fe80008000410 */
[----:B------:R-:W-:Y:S04]  /*2180*/  STS.U16 [R21+UR16+0xb00], R52 ;  /* 0x000b003415007988 */ /* 0x000fe80008000410 */
[----:B------:R-:W-:Y:S04]  /*2190*/  STS.U16 [R21+UR16+0x300], R64 ;  /* 0x0003004015007988 */ /* 0x000fe80008000410 */
[----:B------:R-:W-:Y:S04]  /*21a0*/  STS.U16 [R21+UR16+0x700], R66 ;  /* 0x0007004215007988 */ /* 0x000fe80008000410 */
[----:B------:R0:W-:Y:S04]  /*21b0*/  STS.U16 [R21+UR16+0xf00], R6 ;  /* 0x000f000615007988 */ /* 0x0001e80008000410 */
[----:B------:R-:W-:Y:S04]  /*21c0*/  STS.U16 [R56+UR16+0x2000], R67 ;  /* 0x0020004338007988 */ /* 0x000fe80008000410 */
[----:B------:R-:W-:Y:S04]  /*21d0*/  STS.U16 [R56+UR16+0x2200], R65 ;  /* 0x0022004138007988 */ /* 0x000fe80008000410 */
[----:B------:R2:W-:Y:S04]  /*21e0*/  STS.U16 [R56+UR16+0x2400], R5 ;  /* 0x0024000538007988 */ /* 0x0005e80008000410 */
[----:B------:R3:W-:Y:S04]  /*21f0*/  STS.U16 [R56+UR16+0x2600], R7 ;  /* 0x0026000738007988 */ /* 0x0007e80008000410 */
[----:B------:R-:W-:Y:S04]  /*2200*/  STS.U16 [R55+UR16+0x2100], R60 ;  /* 0x0021003c37007988 */ /* 0x000fe80008000410 */
[----:B------:R4:W-:Y:S04]  /*2210*/  STS.U16 [R55+UR16+0x2300], R48 ;  /* 0x0023003037007988 */ /* 0x0009e80008000410 */
[----:B------:R-:W-:Y:S04]  /*2220*/  STS.U16 [R55+UR16+0x2500], R46 ;  /* 0x0025002e37007988 */ /* 0x000fe80008000410 */
[----:B------:R5:W-:Y:S01]  /*2230*/  STS.U16 [R55+UR16+0x2700], R12 ;  /* 0x0027000c37007988 */ /* 0x000be20008000410 */
[----:B-1----:R1:W-:Y:S06]  /*2240*/  MEMBAR.ALL.CTA ;  /* 0x0000000000007992 */ /* 0x0023ec0000008000 */
[----:B-1----:R-:W1:Y:S02]  /*2250*/  FENCE.VIEW.ASYNC.S ;  /* 0x00000000000073c6 */ /* 0x002e640000000000 */
[----:B-1----:R-:W-:Y:S01]  /*2260*/  BAR.SYNC.DEFER_BLOCKING 0x0 ;  /* 0x0000000000007b1d */ /* 0x002fe20000010000 */
[----:B0-----:R-:W-:-:S02]  /*2270*/  LEA R6, P0, R9, R8, 0x1 ;  /* 0x0000000809067211 */ /* 0x001fc400078008ff */
[-C--:B--2---:R-:W-:Y:S02]  /*2280*/  LEA.HI.X R5, R11, R4.reuse, R13, 0x1, P1 ;  /* 0x000000040b057211 */ /* 0x084fe400008f0c0d */
[----:B---3--:R-:W-:Y:S01]  /*2290*/  LEA.HI.X R7, R9, R4, R10, 0x1, P0 ;  /* 0x0000000409077211 */ /* 0x008fe200000f0c0a */
[--C-:B------:R-:W-:Y:S01]  /*22a0*/  IMAD R9, R62, 0x2, R51.reuse ;  /* 0x000000023e097824 */ /* 0x100fe200078e0233 */
[----:B------:R-:W-:Y:S02]  /*22b0*/  SHF.R.S32.HI R11, RZ, 0x1f, R51 ;  /* 0x0000001fff0b7819 */ /* 0x000fe40000011433 */
[-C--:B------:R-:W-:Y:S02]  /*22c0*/  LEA R52, P1, R51, R8.reuse, 0x1 ;  /* 0x0000000833347211 */ /* 0x080fe400078208ff */
[----:B------:R-:W-:Y:S02]  /*22d0*/  SHF.R.S32.HI R10, RZ, 0x1f, R47 ;  /* 0x0000001fff0a7819 */ /* 0x000fe4000001142f */
[----:B----4-:R-:W-:-:S02]  /*22e0*/  LEA R48, P0, R47, R8, 0x1 ;  /* 0x000000082f307211 */ /* 0x010fc400078008ff */
[-C--:B------:R-:W-:Y:S01]  /*22f0*/  LEA.HI.X R51, R51, R4.reuse, R11, 0x1, P1 ;  /* 0x0000000433337211 */ /* 0x080fe200008f0c0b */
[--C-:B------:R-:W-:Y:S01]  /*2300*/  IMAD R11, R62, 0x2, R9.reuse ;  /* 0x000000023e0b7824 */ /* 0x100fe200078e0209 */
[----:B------:R-:W-:Y:S01]  /*2310*/  LEA.HI.X R47, R47, R4, R10, 0x1, P0 ;  /* 0x000000042f2f7211 */ /* 0x000fe200000f0c0a */
[-C--:B------:R-:W-:Y:S01]  /*2320*/  IMAD R10, R61, R62.reuse, RZ ;  /* 0x0000003e3d0a7224 */ /* 0x080fe200078e02ff */
[----:B------:R-:W-:Y:S01]  /*2330*/  SHF.R.S32.HI R58, RZ, 0x1f, R9 ;  /* 0x0000001fff3a7819 */ /* 0x000fe20000011409 */
[----:B-----5:R-:W-:Y:S01]  /*2340*/  IMAD R12, R59, R62, RZ ;  /* 0x0000003e3b0c7224 */ /* 0x020fe200078e02ff */
[-C--:B------:R-:W-:Y:S01]  /*2350*/  LEA R50, P0, R9, R8.reuse, 0x1 ;  /* 0x0000000809327211 */ /* 0x080fe200078008ff */
[----:B------:R-:W-:Y:S01]  /*2360*/  IMAD.SHL.U32 R13, R10, 0x2, RZ ;  /* 0x000000020a0d7824 */ /* 0x000fe200078e00ff */
[----:B------:R-:W-:Y:S02]  /*2370*/  SHF.R.S32.HI R60, RZ, 0x1f, R11 ;  /* 0x0000001fff3c7819 */ /* 0x000fe4000001140b */
[----:B------:R-:W-:Y:S01]  /*2380*/  LEA R46, P1, R11, R8, 0x1 ;  /* 0x000000080b2e7211 */ /* 0x000fe200078208ff */
[----:B------:R-:W-:Y:S01]  /*2390*/  IMAD.SHL.U32 R53, R12, 0x2, RZ ;  /* 0x000000020c357824 */ /* 0x000fe200078e00ff */
[-C--:B------:R-:W-:Y:S01]  /*23a0*/  LEA.HI.X R58, R9, R4.reuse, R58, 0x1, P0 ;  /* 0x00000004093a7211 */ /* 0x080fe200000f0c3a */
[----:B------:R-:W-:Y:S01]  /*23b0*/  IMAD.SHL.U32 R9, R15, 0x2, RZ ;  /* 0x000000020f097824 */ /* 0x000fe200078e00ff */
[----:B------:R-:W-:Y:S01]  /*23c0*/  LEA.HI.X R60, R11, R4, R60, 0x1, P1 ;  /* 0x000000040b3c7211 */ /* 0x000fe200008f0c3c */
[----:B------:R-:W-:-:S02]  /*23d0*/  IMAD R64, R57, R62, RZ ;  /* 0x0000003e39407224 */ /* 0x000fc400078e02ff */
[----:B------:R-:W-:Y:S01]  /*23e0*/  IMAD.HI R11, R10, 0x2, RZ ;  /* 0x000000020a0b7827 */ /* 0x000fe200078e02ff */
[----:B------:R-:W-:-:S03]  /*23f0*/  IADD3 R14, P4, P5, R9, UR8, R8 ;  /* 0x00000008090e7c10 */ /* 0x000fc6000fd9e008 */
[----:B------:R-:W-:Y:S01]  /*2400*/  IMAD.HI R65, R12, 0x2, RZ ;  /* 0x000000020c417827 */ /* 0x000fe200078e02ff */
[--C-:B------:R-:W-:Y:S02]  /*2410*/  IADD3 R12, P2, P3, R13, UR8, R8.reuse ;  /* 0x000000080d0c7c10 */ /* 0x100fe4000fb5e008 */
[----:B------:R-:W-:Y:S01]  /*2420*/  IADD3 R10, P0, P1, R53, UR8, R8 ;  /* 0x00000008350a7c10 */ /* 0x000fe2000f91e008 */
[----:B------:R-:W-:Y:S01]  /*2430*/  IMAD.HI R15, R15, 0x2, RZ ;  /* 0x000000020f0f7827 */ /* 0x000fe200078e02ff */
[----:B------:R-:W-:-:S03]  /*2440*/  IADD3.X R13, PT, PT, R11, UR9, R4, P2, P3 ;  /* 0x000000090b0d7c10 */ /* 0x000fc600097e6404 */
[C---:B------:R-:W-:Y:S01]  /*2450*/  IMAD.SHL.U32 R67, R64.reuse, 0x2, RZ ;  /* 0x0000000240437824 */ /* 0x040fe200078e00ff */
[--C-:B------:R-:W-:Y:S01]  /*2460*/  IADD3.X R15, PT, PT, R15, UR9, R4.reuse, P4, P5 ;  /* 0x000000090f0f7c10 */ /* 0x100fe2000a7ea404 */
[----:B------:R-:W-:Y:S01]  /*2470*/  IMAD.HI R9, R64, 0x2, RZ ;  /* 0x0000000240097827 */ /* 0x000fe200078e02ff */
[----:B------:R-:W-:Y:S02]  /*2480*/  IADD3.X R11, PT, PT, R65, UR9, R4, P0, P1 ;  /* 0x00000009410b7c10 */ /* 0x000fe400087e2404 */
[----:B------:R-:W-:Y:S02]  /*2490*/  IADD3 R8, P4, P5, R67, UR8, R8 ;  /* 0x0000000843087c10 */ /* 0x000fe4000fd9e008 */
[----:B------:R-:W-:Y:S02]  /*24a0*/  IADD3 R6, P0, PT, R6, UR8, RZ ;  /* 0x0000000806067c10 */ /* 0x000fe4000ff1e0ff */
[----:B------:R-:W-:Y:S02]  /*24b0*/  IADD3.X R9, PT, PT, R9, UR9, R4, P4, P5 ;  /* 0x0000000909097c10 */ /* 0x000fe4000a7ea404 */
[----:B------:R-:W-:-:S02]  /*24c0*/  IADD3 R48, P2, PT, R48, UR8, RZ ;  /* 0x0000000830307c10 */ /* 0x000fc4000ff5e0ff */
[----:B------:R-:W-:Y:S02]  /*24d0*/  IADD3 R52, P3, PT, R52, UR8, RZ ;  /* 0x0000000834347c10 */ /* 0x000fe4000ff7e0ff */
[----:B------:R-:W-:Y:S02]  /*24e0*/  IADD3.X R7, PT, PT, R7, UR9, RZ, P0, !PT ;  /* 0x0000000907077c10 */ /* 0x000fe400087fe4ff */
[----:B------:R-:W-:Y:S02]  /*24f0*/  IADD3 R4, P1, PT, R49, UR8, RZ ;  /* 0x0000000831047c10 */ /* 0x000fe4000ff3e0ff */
[----:B------:R-:W-:Y:S02]  /*2500*/  IADD3 R50, P4, PT, R50, UR8, RZ ;  /* 0x0000000832327c10 */ /* 0x000fe4000ff9e0ff */
[----:B------:R-:W-:Y:S01]  /*2510*/  IADD3 R46, P0, PT, R46, UR8, RZ ;  /* 0x000000082e2e7c10 */ /* 0x000fe2000ff1e0ff */
[----:B------:R-:W-:Y:S01]  /*2520*/  IMAD.SHL.U32 R65, R62, 0x20, RZ ;  /* 0x000000203e417824 */ /* 0x000fe200078e00ff */
[----:B------:R-:W-:-:S02]  /*2530*/  IADD3.X R49, PT, PT, R47, UR9, RZ, P2, !PT ;  /* 0x000000092f317c10 */ /* 0x000fc400097fe4ff */
[----:B------:R-:W-:Y:S02]  /*2540*/  IADD3.X R53, PT, PT, R51, UR9, RZ, P3, !PT ;  /* 0x0000000933357c10 */ /* 0x000fe40009ffe4ff */
[----:B------:R-:W-:Y:S02]  /*2550*/  IADD3.X R5, PT, PT, R5, UR9, RZ, P1, !PT ;  /* 0x0000000905057c10 */ /* 0x000fe40008ffe4ff */
[----:B------:R-:W-:Y:S02]  /*2560*/  IADD3.X R51, PT, PT, R58, UR9, RZ, P4, !PT ;  /* 0x000000093a337c10 */ /* 0x000fe4000a7fe4ff */
[----:B------:R-:W-:Y:S01]  /*2570*/  IADD3.X R47, PT, PT, R60, UR9, RZ, P0, !PT ;  /* 0x000000093c2f7c10 */ /* 0x000fe200087fe4ff */
[----:B------:R-:W-:Y:S06]  /*2580*/  BRA.U UP2, `(.L_x_6) ;  /* 0x0000000102687547 */ /* 0x000fec000b800000 */
[----:B------:R-:W-:Y:S02]  /*2590*/  UIADD3 UR4, UPT, UPT, UR16, 0x2000, URZ ;  /* 0x0000200010047890 */ /* 0x000fe4000fffe0ff */
[----:B------:R-:W-:Y:S02]  /*25a0*/  USHF.R.U32.HI UR8, URZ, 0x4, UR16 ;  /* 0x00000004ff087899 */ /* 0x000fe40008011610 */
[----:B------:R-:W-:Y:S02]  /*25b0*/  USHF.R.U32.HI UR4, URZ, 0x4, UR4 ;  /* 0x00000004ff047899 */ /* 0x000fe40008011604 */
[----:B------:R-:W-:Y:S02]  /*25c0*/  USGXT.U32 UR8, UR8, 0xe ;  /* 0x0000000e0808789a */ /* 0x000fe40008000000 */
[----:B------:R-:W-:Y:S01]  /*25d0*/  USGXT.U32 UR10, UR4, 0xe ;  /* 0x0000000e040a789a */ /* 0x000fe20008000000 */
[----:B------:R-:W-:Y:S01]  /*25e0*/  UMOV UR18, 0x80 ;  /* 0x0000008000127882 */ /* 0x000fe20000000000 */
[----:B------:R-:W-:Y:S01]  /*25f0*/  UMOV UR19, 0x40004040 ;  /* 0x4000404000137882 */ /* 0x000fe20000000000 */
[----:B------:R-:W-:Y:S01]  /*2600*/  UMOV UR20, 0xfffffffe ;  /* 0xfffffffe00147882 */ /* 0x000fe20000000000 */
[----:B------:R-:W-:Y:S01]  /*2610*/  UMOV UR21, 0x7fffbfdf ;  /* 0x7fffbfdf00157882 */ /* 0x000fe20000000000 */
[----:B------:R-:W-:Y:S01]  /*2620*/  UMOV UR9, URZ ;  /* 0x000000ff00097c82 */ /* 0x000fe20008000000 */
[----:B------:R-:W-:Y:S01]  /*2630*/  UMOV UR11, URZ ;  /* 0x000000ff000b7c82 */ /* 0x000fe20008000000 */
[----:B------:R-:W-:-:S02]  /*2640*/  UIADD3.64 UR18, UPT, UPT, UR8, UR18, URZ ;  /* 0x0000001208127297 */ /* 0x000fc4000fffe0ff */
[----:B------:R-:W-:Y:S01]  /*2650*/  UIADD3.64 UR20, UPT, UPT, UR10, -UR20, URZ ;  /* 0x800000140a147297 */ /* 0x000fe2000fffe0ff */
[----:B------:R-:W-:Y:S01]  /*2660*/  UMOV UR22, 0x0 ;  /* 0x0000000000167882 */ /* 0x000fe20000000000 */
[----:B------:R-:W-:Y:S01]  /*2670*/  UMOV UR23, 0x4088010 ;  /* 0x0408801000177882 */ /* 0x000fe20000000000 */
[----:B------:R-:W-:Y:S01]  /*2680*/  UMOV UR4, UR14 ;  /* 0x0000000e00047c82 */ /* 0x000fe20008000000 */
[----:B------:R-:W-:Y:S01]  /*2690*/  UMOV UR5, URZ ;  /* 0x000000ff00057c82 */ /* 0x000fe20008000000 */
[----:B------:R-:W-:Y:S01]  /*26a0*/  UMOV UR9, 0x40004040 ;  /* 0x4000404000097882 */ /* 0x000fe20000000000 */
[----:B------:R-:W-:Y:S01]  /*26b0*/  UMOV UR11, 0x80004020 ;  /* 0x80004020000b7882 */ /* 0x000fe20000000000 */
[----:B------:R-:W-:Y:S01]  /*26c0*/  UMOV UR24, 0x0 ;  /* 0x0000000000187882 */ /* 0x000fe20000000000 */
[----:B------:R-:W-:Y:S01]  /*26d0*/  UMOV UR25, 0x4088010 ;  /* 0x0408801000197882 */ /* 0x000fe20000000000 */
[----:B------:R-:W-:Y:S01]  /*26e0*/  UMOV UR4, UR4 ;  /* 0x0000000400047c82 */ /* 0x000fe20008000000 */
[----:B------:R0:W-:Y:S01]  /*26f0*/  UTCHMMA gdesc[UR8], gdesc[UR10], tmem[UR17], tmem[UR22], idesc[UR23], !UPT ;  /* 0x00ff160a080075ea */ /* 0x0001e2000f800011 */
[----:B------:R0:W-:Y:S01]  /*2700*/  UTCHMMA gdesc[UR18], gdesc[UR20], tmem[UR17], tmem[UR24], idesc[UR25], UPT ;  /* 0x00ff1814120075ea */ /* 0x0001e2000b800011 */
[----:B------:R0:W-:Y:S01]  /*2710*/  UTCBAR [UR4], URZ ;  /* 0x000000ff040073e9 */ /* 0x0001e200080000ff */
[----:B------:R-:W-:Y:S01]  /*2720*/  NOP ;  /* 0x0000000000007918 */ /* 0x000fe20000000000 */
.L_x_6:
[----:B------:R-:W-:Y:S05]  /*2730*/  BRA.U !UP3, `(.L_x_7) ;  /* 0x000000090bd47547 */ /* 0x000fea000b800000 */
[----:B0-----:R-:W-:Y:S02]  /*2740*/  UIADD3 UR4, UPT, UPT, UR16, 0x1000, URZ ;  /* 0x0000100010047890 */ /* 0x001fe4000fffe0ff */
        /* <DEDUP_REMOVED lines=11> */
[----:B------:R-:W-:-:S02]  /*2800*/  UIADD3 UR15, UPT, UPT, UR12, -0x20, URZ ;  /* 0xffffffe00c0f7890 */ /* 0x000fc4000fffe0ff */
[----:B------:R-:W-:Y:S01]  /*2810*/  UIADD3.64 UR18, UPT, UPT, UR8, UR18, URZ ;  /* 0x0000001208127297 */ /* 0x000fe2000fffe0ff */
[----:B------:R-:W-:Y:S01]  /*2820*/  UMOV UR12, UR7 ;  /* 0x00000007000c7c82 */ /* 0x000fe20008000000 */
[----:B------:R-:W-:Y:S01]  /*2830*/  UIADD3.64 UR20, UPT, UPT, UR10, -UR20, URZ ;  /* 0x800000140a147297 */ /* 0x000fe2000fffe0ff */
[----:B------:R-:W-:Y:S01]  /*2840*/  UMOV UR5, 0x1 ;  /* 0x0000000100057882 */ /* 0x000fe20000000000 */
[----:B------:R-:W-:-:S10]  /*2850*/  UMOV UR4, URZ ;  /* 0x000000ff00047c82 */ /* 0x000fd40008000000 */
.L_x_10:
[----:B------:R-:W-:Y:S01]  /*2860*/  USHF.L.U32 UR6, UR6, 0x1f, URZ ;  /* 0x0000001f06067899 */ /* 0x000fe200080006ff */
[----:B0-----:R-:W-:Y:S01]  /*2870*/  LOP3.LUT R60, R3, 0x2, RZ, 0xfc, !PT ;  /* 0x00000002033c7812 */ /* 0x001fe200078efcff */
[----:B------:R-:W-:Y:S01]  /*2880*/  IMAD.WIDE R44, R65, 0x2, R44 ;  /* 0x00000002412c7825 */ /* 0x000fe200078e022c */
[C---:B------:R-:W-:Y:S02]  /*2890*/  LOP3.LUT R58, R3.reuse, 0x4, RZ, 0xfc, !PT ;  /* 0x00000004033a7812 */ /* 0x040fe400078efcff */
[----:B------:R-:W-:Y:S01]  /*28a0*/  ISETP.GE.AND P0, PT, R60, UR15, PT ;  /* 0x0000000f3c007c0c */ /* 0x000fe2000bf06270 */
[----:B------:R-:W-:Y:S01]  /*28b0*/  IMAD.U32 R66, RZ, RZ, UR6 ;  /* 0x00000006ff427e24 */ /* 0x000fe2000f8e00ff */
[C---:B------:R-:W-:Y:S02]  /*28c0*/  LOP3.LUT R60, R3.reuse, 0x6, RZ, 0xfc, !PT ;  /* 0x00000006033c7812 */ /* 0x040fe400078efcff */
[C---:B------:R-:W-:Y:S01]  /*28d0*/  LOP3.LUT R62, R3.reuse, 0x8, RZ, 0xfc, !PT ;  /* 0x00000008033e7812 */ /* 0x040fe200078efcff */
[----:B------:R-:W0:Y:S01]  /*28e0*/  SYNCS.PHASECHK.TRANS64.TRYWAIT P6, [UR14], R66 ;  /* 0x00000042ff0075a7 */ /* 0x000e2200080c110e */
[----:B------:R-:W-:-:S02]  /*28f0*/  LOP3.LUT R64, R3, 0xa, RZ, 0xfc, !PT ;  /* 0x0000000a03407812 */ /* 0x000fc400078efcff */
[----:B------:R-:W-:Y:S02]  /*2900*/  ISETP.GE.AND P1, PT, R58, UR15, PT ;  /* 0x0000000f3a007c0c */ /* 0x000fe4000bf26270 */
[----:B------:R-:W-:Y:S02]  /*2910*/  ISETP.GE.AND P2, PT, R60, UR15, PT ;  /* 0x0000000f3c007c0c */ /* 0x000fe4000bf46270 */
[----:B------:R-:W-:Y:S02]  /*2920*/  ISETP.GE.AND P3, PT, R62, UR15, PT ;  /* 0x0000000f3e007c0c */ /* 0x000fe4000bf66270 */
[----:B------:R-:W-:Y:S02]  /*2930*/  ISETP.GE.AND P4, PT, R64, UR15, PT ;  /* 0x0000000f40007c0c */ /* 0x000fe4000bf86270 */
[----:B------:R-:W-:Y:S02]  /*2940*/  ISETP.GE.AND P5, PT, R3, UR15, PT ;  /* 0x0000000f03007c0c */ /* 0x000fe4000bfa6270 */
[----:B------:R-:W-:Y:S01]  /*2950*/  PRMT R71, RZ, 0x7610, R71 ;  /* 0x00007610ff477816 */ /* 0x000fe20000000047 */
[----:B0-----:R-:W-:Y:S10]  /*2960*/  @!P6 BRA `(.L_x_8) ;  /* 0x000000140048e947 */ /* 0x001ff40003800000 */
.L_x_16:
[----:B------:R-:W-:Y:S01]  /*2970*/  LOP3.LUT R58, R3, 0xc, RZ, 0xfc, !PT ;  /* 0x0000000c033a7812 */ /* 0x000fe200078efcff */
[C---:B------:R-:W-:Y:S01]  /*2980*/  IMAD.WIDE R42, R65.reuse, 0x2, R42 ;  /* 0x00000002412a7825 */ /* 0x040fe200078e022a */
[----:B------:R-:W-:Y:S01]  /*2990*/  PRMT R66, RZ, 0x7610, R66 ;  /* 0x00007610ff427816 */ /* 0x000fe20000000042 */
[----:B------:R-:W2:Y:S01]  /*29a0*/  @!P5 LDG.E.U16 R71, desc[UR28][R44.64] ;  /* 0x0000001c2c47d981 */ /* 0x000ea2000c1e1500 */
[----:B------:R-:W-:Y:S01]  /*29b0*/  ISETP.GE.AND P5, PT, R58, UR15, PT ;  /* 0x0000000f3a007c0c */ /* 0x000fe2000bfa6270 */
[C---:B------:R-:W-:Y:S01]  /*29c0*/  IMAD.WIDE R40, R65.reuse, 0x2, R40 ;  /* 0x0000000241287825 */ /* 0x040fe200078e0228 */
[----:B------:R-:W-:Y:S02]  /*29d0*/  LEA.HI R58, R20, 0xe, RZ, 0x1a ;  /* 0x0000000e143a7811 */ /* 0x000fe400078fd0ff */
[----:B------:R-:W-:Y:S01]  /*29e0*/  PRMT R73, RZ, 0x7610, R73 ;  /* 0x00007610ff497816 */ /* 0x000fe20000000049 */
[----:B------:R-:W3:Y:S01]  /*29f0*/  @!P0 LDG.E.U16 R66, desc[UR28][R42.64] ;  /* 0x0000001c2a428981 */ /* 0x000ee2000c1e1500 */
[----:B------:R-:W-:Y:S01]  /*2a00*/  ISETP.GE.AND P0, PT, R58, UR15, PT ;  /* 0x0000000f3a007c0c */ /* 0x000fe2000bf06270 */
[----:B------:R-:W-:Y:S01]  /*2a10*/  IMAD.WIDE R6, R65, 0x2, R6 ;  /* 0x0000000241067825 */ /* 0x000fe200078e0206 */
[----:B------:R-:W-:-:S02]  /*2a20*/  LOP3.LUT R58, R3, 0x10, RZ, 0xfc, !PT ;  /* 0x00000010033a7812 */ /* 0x000fc400078efcff */
[----:B------:R-:W-:Y:S01]  /*2a30*/  PRMT R69, RZ, 0x7610, R69 ;  /* 0x00007610ff457816 */ /* 0x000fe20000000045 */
[----:B------:R-:W4:Y:S01]  /*2a40*/  @!P1 LDG.E.U16 R73, desc[UR28][R40.64] ;  /* 0x0000001c28499981 */ /* 0x000f22000c1e1500 */
[----:B------:R-:W-:Y:S01]  /*2a50*/  ISETP.GE.AND P1, PT, R58, UR15, PT ;  /* 0x0000000f3a007c0c */ /* 0x000fe2000bf26270 */
[----:B------:R-:W-:Y:S01]  /*2a60*/  IMAD.WIDE R48, R65, 0x2, R48 ;  /* 0x0000000241307825 */ /* 0x000fe200078e0230 */
[----:B------:R-:W-:Y:S02]  /*2a70*/  LOP3.LUT R58, R3, 0x12, RZ, 0xfc, !PT ;  /* 0x00000012033a7812 */ /* 0x000fe400078efcff */
[----:B------:R-:W-:Y:S01]  /*2a80*/  PRMT R75, RZ, 0x7610, R75 ;  /* 0x00007610ff4b7816 */ /* 0x000fe2000000004b */
[----:B------:R-:W5:Y:S01]  /*2a90*/  @!P3 LDG.E.U16 R69, desc[UR28][R6.64] ;  /* 0x0000001c0645b981 */ /* 0x000f62000c1e1500 */
[----:B------:R-:W-:Y:S01]  /*2aa0*/  ISETP.GE.AND P3, PT, R58, UR15, PT ;  /* 0x0000000f3a007c0c */ /* 0x000fe2000bf66270 */
[----:B------:R-:W-:Y:S01]  /*2ab0*/  IMAD.WIDE R4, R65, 0x2, R4 ;  /* 0x0000000241047825 */ /* 0x000fe200078e0204 */
[----:B------:R-:W-:-:S02]  /*2ac0*/  PRMT R68, RZ, 0x7610, R68 ;  /* 0x00007610ff447816 */ /* 0x000fc40000000044 */
[----:B------:R-:W3:Y:S01]  /*2ad0*/  @!P5 LDG.E.U16 R75, desc[UR28][R48.64] ;  /* 0x0000001c304bd981 */ /* 0x000ee2000c1e1500 */
[----:B------:R-:W-:Y:S01]  /*2ae0*/  ISETP.GE.AND P5, PT, R61, UR15, PT ;  /* 0x0000000f3d007c0c */ /* 0x000fe2000bfa6270 */
[C---:B------:R-:W-:Y:S01]  /*2af0*/  IMAD.WIDE R50, R65.reuse, 0x2, R50 ;  /* 0x0000000241327825 */ /* 0x040fe200078e0232 */
[----:B------:R-:W-:Y:S01]  /*2b00*/  PRMT R70, RZ, 0x7610, R70 ;  /* 0x00007610ff467816 */ /* 0x000fe20000000046 */
[----:B------:R-:W3:Y:S01]  /*2b10*/  @!P4 LDG.E.U16 R68, desc[UR28][R4.64] ;  /* 0x0000001c0444c981 */ /* 0x000ee2000c1e1500 */
[----:B------:R-:W-:Y:S01]  /*2b20*/  PRMT R67, RZ, 0x7610, R67 ;  /* 0x00007610ff437816 */ /* 0x000fe20000000043 */
[C---:B------:R-:W-:Y:S01]  /*2b30*/  IMAD.WIDE R52, R65.reuse, 0x2, R52 ;  /* 0x0000000241347825 */ /* 0x040fe200078e0234 */
[----:B------:R-:W-:Y:S02]  /*2b40*/  PRMT R74, RZ, 0x7610, R74 ;  /* 0x00007610ff4a7816 */ /* 0x000fe4000000004a */
[----:B------:R-:W3:Y:S01]  /*2b50*/  @!P3 LDG.E.U16 R70, desc[UR28][R50.64] ;  /* 0x0000001c3246b981 */ /* 0x000ee2000c1e1500 */
[----:B------:R-:W-:Y:S01]  /*2b60*/  IMAD.WIDE R12, R65, 0x2, R12 ;  /* 0x00000002410c7825 */ /* 0x000fe200078e020c */
[----:B------:R-:W-:-:S02]  /*2b70*/  ISETP.GE.AND P3, PT, R59, UR15, PT ;  /* 0x0000000f3b007c0c */ /* 0x000fc4000bf66270 */
[----:B------:R-:W3:Y:S04]  /*2b80*/  @!P1 LDG.E.U16 R67, desc[UR28][R52.64] ;  /* 0x0000001c34439981 */ /* 0x000ee8000c1e1500 */
[----:B------:R-:W4:Y:S01]  /*2b90*/  @!P5 LDG.E.U16 R74, desc[UR28][R12.64] ;  /* 0x0000001c0c4ad981 */ /* 0x000f22000c1e1500 */
[----:B------:R-:W-:Y:S01]  /*2ba0*/  PRMT R72, RZ, 0x7610, R72 ;  /* 0x00007610ff487816 */ /* 0x000fe20000000048 */
[----:B------:R-:W-:-:S05]  /*2bb0*/  IMAD.WIDE R10, R65, 0x2, R10 ;  /* 0x00000002410a7825 */ /* 0x000fca00078e020a */
[----:B------:R-:W4:Y:S01]  /*2bc0*/  @!P3 LDG.E.U16 R72, desc[UR28][R10.64] ;  /* 0x0000001c0a48b981 */ /* 0x000f22000c1e1500 */
[----:B------:R-:W-:-:S04]  /*2bd0*/  LOP3.LUT R58, R3, 0x14, RZ, 0xfc, !PT ;  /* 0x00000014033a7812 */ /* 0x000fc800078efcff */
[----:B------:R-:W-:Y:S02]  /*2be0*/  ISETP.GE.AND P4, PT, R58, UR15, PT ;  /* 0x0000000f3a007c0c */ /* 0x000fe4000bf86270 */
[----:B------:R-:W-:-:S04]  /*2bf0*/  LOP3.LUT R58, R3, 0x16, RZ, 0xfc, !PT ;  /* 0x00000016033a7812 */ /* 0x000fc800078efcff */
[----:B------:R-:W-:Y:S02]  /*2c00*/  ISETP.GE.AND P1, PT, R58, UR15, PT ;  /* 0x0000000f3a007c0c */ /* 0x000fe4000bf26270 */
[----:B------:R-:W-:Y:S02]  /*2c10*/  LEA.HI R58, R20, 0x1e, RZ, 0x1a ;  /* 0x0000001e143a7811 */ /* 0x000fe400078fd0ff */
[----:B------:R-:W-:Y:S02]  /*2c20*/  ISETP.GE.AND P5, PT, R57, UR15, PT ;  /* 0x0000000f39007c0c */ /* 0x000fe4000bfa6270 */
[----:B------:R-:W-:Y:S01]  /*2c30*/  ISETP.GE.AND P3, PT, R58, UR15, PT ;  /* 0x0000000f3a007c0c */ /* 0x000fe2000bf66270 */
[C---:B------:R-:W-:Y:S01]  /*2c40*/  IMAD.WIDE R46, R65.reuse, 0x2, R46 ;  /* 0x00000002412e7825 */ /* 0x040fe200078e022e */
[----:B------:R-:W-:Y:S02]  /*2c50*/  PRMT R77, RZ, 0x7610, R77 ;  /* 0x00007610ff4d7816 */ /* 0x000fe4000000004d */
[----:B------:R-:W-:Y:S01]  /*2c60*/  PRMT R76, RZ, 0x7610, R76 ;  /* 0x00007610ff4c7816 */ /* 0x000fe2000000004c */
[----:B------:R-:W-:Y:S01]  /*2c70*/  IMAD.WIDE R8, R65, 0x2, R8 ;  /* 0x0000000241087825 */ /* 0x000fe200078e0208 */
[----:B------:R-:W-:-:S02]  /*2c80*/  PRMT R58, RZ, 0x7610, R58 ;  /* 0x00007610ff3a7816 */ /* 0x000fc4000000003a */
[----:B------:R-:W-:Y:S01]  /*2c90*/  PRMT R60, RZ, 0x7610, R60 ;  /* 0x00007610ff3c7816 */ /* 0x000fe2000000003c */
[C---:B------:R-:W-:Y:S01]  /*2ca0*/  IMAD.WIDE R14, R65.reuse, 0x2, R14 ;  /* 0x00000002410e7825 */ /* 0x040fe200078e020e */
[----:B------:R-:W-:Y:S01]  /*2cb0*/  PRMT R62, RZ, 0x7610, R62 ;  /* 0x00007610ff3e7816 */ /* 0x000fe2000000003e */
[----:B------:R-:W4:Y:S01]  /*2cc0*/  @!P4 LDG.E.U16 R77, desc[UR28][R46.64] ;  /* 0x0000001c2e4dc981 */ /* 0x000f22000c1e1500 */
[----:B------:R-:W-:Y:S01]  /*2cd0*/  PRMT R64, RZ, 0x7610, R64 ;  /* 0x00007610ff407816 */ /* 0x000fe20000000040 */
[C---:B------:R-:W-:Y:S02]  /*2ce0*/  IMAD.WIDE R36, R65.reuse, 0x2, R36 ;  /* 0x0000000241247825 */ /* 0x040fe400078e0224 */
[----:B------:R-:W4:Y:S02]  /*2cf0*/  @!P5 LDG.E.U16 R76, desc[UR28][R8.64] ;  /* 0x0000001c084cd981 */ /* 0x000f24000c1e1500 */
[C---:B------:R-:W-:Y:S02]  /*2d00*/  IMAD.WIDE R38, R65.reuse, 0x2, R38 ;  /* 0x0000000241267825 */ /* 0x040fe400078e0226 */
[----:B------:R-:W4:Y:S02]  /*2d10*/  @!P0 LDG.E.U16 R60, desc[UR28][R36.64] ;  /* 0x0000001c243c8981 */ /* 0x000f24000c1e1500 */
[----:B------:R-:W-:-:S02]  /*2d20*/  IMAD.WIDE R34, R65, 0x2, R34 ;  /* 0x0000000241227825 */ /* 0x000fc400078e0222 */
[----:B------:R-:W4:Y:S04]  /*2d30*/  @!P2 LDG.E.U16 R58, desc[UR28][R38.64] ;  /* 0x0000001c263aa981 */ /* 0x000f28000c1e1500 */
[----:B------:R-:W4:Y:S04]  /*2d40*/  @!P1 LDG.E.U16 R62, desc[UR28][R14.64] ;  /* 0x0000001c0e3e9981 */ /* 0x000f28000c1e1500 */
[----:B------:R-:W4:Y:S01]  /*2d50*/  @!P3 LDG.E.U16 R64, desc[UR28][R34.64] ;  /* 0x0000001c2240b981 */ /* 0x000f22000c1e1500 */
[----:B------:R-:W-:Y:S01]  /*2d60*/  BAR.SYNC.DEFER_BLOCKING 0x0 ;  /* 0x0000000000007b1d */ /* 0x000fe20000010000 */
[----:B------:R-:W-:-:S04]  /*2d70*/  IMAD.WIDE R18, R63, 0x2, R18 ;  /* 0x000000023f127825 */ /* 0x000fc800078e0212 */
[----:B------:R-:W-:-:S04]  /*2d80*/  IMAD.WIDE R24, R63, 0x2, R24 ;  /* 0x000000023f187825 */ /* 0x000fc800078e0218 */
[----:B------:R-:W-:-:S04]  /*2d90*/  IMAD.WIDE R28, R63, 0x2, R28 ;  /* 0x000000023f1c7825 */ /* 0x000fc800078e021c */
[----:B------:R-:W-:-:S04]  /*2da0*/  IMAD.WIDE R32, R63, 0x2, R32 ;  /* 0x000000023f207825 */ /* 0x000fc800078e0220 */
[----:B------:R-:W-:-:S04]  /*2db0*/  IMAD.WIDE R16, R63, 0x2, R16 ;  /* 0x000000023f107825 */ /* 0x000fc800078e0210 */
[----:B------:R-:W-:-:S04]  /*2dc0*/  IMAD.WIDE R22, R63, 0x2, R22 ;  /* 0x000000023f167825 */ /* 0x000fc800078e0216 */
[----:B------:R-:W-:-:S04]  /*2dd0*/  IMAD.WIDE R26, R63, 0x2, R26 ;  /* 0x000000023f1a7825 */ /* 0x000fc800078e021a */
[----:B------:R-:W-:Y:S01]  /*2de0*/  IMAD.WIDE R30, R63, 0x2, R30 ;  /* 0x000000023f1e7825 */ /* 0x000fe200078e021e */
[----:B--2---:R0:W-:Y:S04]  /*2df0*/  STS.U16 [R56+UR16+0x1000], R71 ;  /* 0x0010004738007988 */ /* 0x0041e80008000410 */
[----:B-----5:R-:W-:Y:S01]  /*2e00*/  STS.U16 [R56+UR16+0x1400], R69 ;  /* 0x0014004538007988 */ /* 0x020fe20008000410 */
[----:B0-----:R-:W-:-:S03]  /*2e10*/  PRMT R71, RZ, 0x7610, R71 ;  /* 0x00007610ff477816 */ /* 0x001fc60000000047 */
[----:B---3--:R-:W-:Y:S04]  /*2e20*/  STS.U16 [R56+UR16+0x1800], R67 ;  /* 0x0018004338007988 */ /* 0x008fe80008000410 */
[----:B----4-:R-:W-:Y:S04]  /*2e30*/  STS.U16 [R56+UR16+0x1c00], R74 ;  /* 0x001c004a38007988 */ /* 0x010fe80008000410 */
[----:B------:R0:W-:Y:S02]  /*2e40*/  STS.U16 [R55+UR16+0x1100], R66 ;  /* 0x0011004237007988 */ /* 0x0001e40008000410 */
[----:B0-----:R-:W-:-:S04]  /*2e50*/  LOP3.LUT R66, R20, 0x1f, RZ, 0xc0, !PT ;  /* 0x0000001f14427812 */ /* 0x001fc800078ec0ff */
[----:B------:R-:W-:Y:S01]  /*2e60*/  ISETP.GE.AND P0, PT, R66, UR15, PT ;  /* 0x0000000f42007c0c */ /* 0x000fe2000bf06270 */
[----:B------:R0:W-:Y:S01]  /*2e70*/  STS.U16 [R55+UR16+0x1500], R68 ;  /* 0x0015004437007988 */ /* 0x0001e20008000410 */
[----:B------:R-:W-:-:S03]  /*2e80*/  PRMT R67, RZ, 0x7610, R67 ;  /* 0x00007610ff437816 */ /* 0x000fc60000000043 */
[----:B------:R1:W-:Y:S01]  /*2e90*/  STS.U16 [R55+UR16+0x1900], R70 ;  /* 0x0019004637007988 */ /* 0x0003e20008000410 */
[----:B------:R-:W-:-:S03]  /*2ea0*/  PRMT R69, RZ, 0x7610, R69 ;  /* 0x00007610ff457816 */ /* 0x000fc60000000045 */
[----:B------:R2:W-:Y:S01]  /*2eb0*/  STS.U16 [R55+UR16+0x1d00], R72 ;  /* 0x001d004837007988 */ /* 0x0005e20008000410 */
[----:B------:R-:W-:-:S03]  /*2ec0*/  PRMT R66, RZ, 0x7610, R66 ;  /* 0x00007610ff427816 */ /* 0x000fc60000000042 */
[----:B------:R3:W-:Y:S01]  /*2ed0*/  STS.U16 [R54+UR16+0x1200], R73 ;  /* 0x0012004936007988 */ /* 0x0007e20008000410 */
[----:B0-----:R-:W-:Y:S02]  /*2ee0*/  PRMT R68, RZ, 0x7610, R68 ;  /* 0x00007610ff447816 */ /* 0x001fe40000000044 */
[----:B-1----:R-:W-:Y:S01]  /*2ef0*/  PRMT R70, RZ, 0x7610, R70 ;  /* 0x00007610ff467816 */ /* 0x002fe20000000046 */
[----:B------:R-:W4:Y:S01]  /*2f00*/  @!P0 LDG.E.U16 R67, desc[UR28][R32.64] ;  /* 0x0000001c20438981 */ /* 0x000f22000c1e1500 */
[----:B--2---:R-:W-:-:S03]  /*2f10*/  PRMT R72, RZ, 0x7610, R72 ;  /* 0x00007610ff487816 */ /* 0x004fc60000000048 */
[----:B------:R-:W2:Y:S01]  /*2f20*/  @!P0 LDG.E.U16 R69, desc[UR28][R28.64] ;  /* 0x0000001c1c458981 */ /* 0x000ea2000c1e1500 */
[----:B---3--:R-:W-:-:S03]  /*2f30*/  PRMT R73, RZ, 0x7610, R73 ;  /* 0x00007610ff497816 */ /* 0x008fc60000000049 */
[----:B------:R-:W3:Y:S04]  /*2f40*/  @!P0 LDG.E.U16 R71, desc[UR28][R24.64] ;  /* 0x0000001c18478981 */ /* 0x000ee8000c1e1500 */
[----:B------:R-:W5:Y:S04]  /*2f50*/  @!P0 LDG.E.U16 R73, desc[UR28][R18.64] ;  /* 0x0000001c12498981 */ /* 0x000f68000c1e1500 */
[----:B------:R-:W5:Y:S04]  /*2f60*/  @!P0 LDG.E.U16 R66, desc[UR28][R30.64] ;  /* 0x0000001c1e428981 */ /* 0x000f68000c1e1500 */
[----:B------:R-:W5:Y:S04]  /*2f70*/  @!P0 LDG.E.U16 R68, desc[UR28][R26.64] ;  /* 0x0000001c1a448981 */ /* 0x000f68000c1e1500 */
[----:B------:R-:W5:Y:S04]  /*2f80*/  @!P0 LDG.E.U16 R70, desc[UR28][R22.64] ;  /* 0x0000001c16468981 */ /* 0x000f68000c1e1500 */
[----:B------:R-:W5:Y:S04]  /*2f90*/  @!P0 LDG.E.U16 R72, desc[UR28][R16.64] ;  /* 0x0000001c10488981 */ /* 0x000f68000c1e1500 */
[----:B------:R0:W-:Y:S04]  /*2fa0*/  STS.U16 [R54+UR16+0x1600], R75 ;  /* 0x0016004b36007988 */ /* 0x0001e80008000410 */
[----:B------:R0:W-:Y:S04]  /*2fb0*/  STS.U16 [R54+UR16+0x1a00], R77 ;  /* 0x001a004d36007988 */ /* 0x0001e80008000410 */
[----:B------:R0:W-:Y:S04]  /*2fc0*/  STS.U16 [R54+UR16+0x1e00], R76 ;  /* 0x001e004c36007988 */ /* 0x0001e80008000410 */
[----:B------:R0:W-:Y:S04]  /*2fd0*/  STS.U16 [R21+UR16+0x1300], R58 ;  /* 0x0013003a15007988 */ /* 0x0001e80008000410 */
[----:B------:R0:W-:Y:S04]  /*2fe0*/  STS.U16 [R21+UR16+0x1700], R60 ;  /* 0x0017003c15007988 */ /* 0x0001e80008000410 */
[----:B------:R0:W-:Y:S04]  /*2ff0*/  STS.U16 [R21+UR16+0x1b00], R62 ;  /* 0x001b003e15007988 */ /* 0x0001e80008000410 */
[----:B------:R0:W-:Y:S01]  /*3000*/  STS.U16 [R21+UR16+0x1f00], R64 ;  /* 0x001f004015007988 */ /* 0x0001e20008000410 */
[----:B------:R-:W-:-:S04]  /*3010*/  ULEA UR14, UR5, UR16, 0x3 ;  /* 0x00000010050e7291 */ /* 0x000fc8000f8e18ff */
[----:B------:R-:W-:Y:S01]  /*3020*/  UIADD3 UR14, UPT, UPT, UR14, 0x3000, URZ ;  /* 0x000030000e0e7890 */ /* 0x000fe2000fffe0ff */
[----:B----4-:R0:W-:Y:S04]  /*3030*/  STS.U16 [R56+UR16+0x2800], R67 ;  /* 0x0028004338007988 */ /* 0x0101e80008000410 */
[----:B--2---:R0:W-:Y:S04]  /*3040*/  STS.U16 [R56+UR16+0x2a00], R69 ;  /* 0x002a004538007988 */ /* 0x0041e80008000410 */
[----:B---3--:R0:W-:Y:S04]  /*3050*/  STS.U16 [R56+UR16+0x2c00], R71 ;  /* 0x002c004738007988 */ /* 0x0081e80008000410 */
[----:B-----5:R0:W-:Y:S04]  /*3060*/  STS.U16 [R56+UR16+0x2e00], R73 ;  /* 0x002e004938007988 */ /* 0x0201e80008000410 */
[----:B------:R0:W-:Y:S04]  /*3070*/  STS.U16 [R55+UR16+0x2900], R66 ;  /* 0x0029004237007988 */ /* 0x0001e80008000410 */
[----:B------:R0:W-:Y:S04]  /*3080*/  STS.U16 [R55+UR16+0x2b00], R68 ;  /* 0x002b004437007988 */ /* 0x0001e80008000410 */
[----:B------:R0:W-:Y:S04]  /*3090*/  STS.U16 [R55+UR16+0x2d00], R70 ;  /* 0x002d004637007988 */ /* 0x0001e80008000410 */
[----:B------:R0:W-:Y:S01]  /*30a0*/  STS.U16 [R55+UR16+0x2f00], R72 ;  /* 0x002f004837007988 */ /* 0x0001e20008000410 */
[----:B------:R1:W-:Y:S06]  /*30b0*/  MEMBAR.ALL.CTA ;  /* 0x0000000000007992 */ /* 0x0003ec0000008000 */
[----:B-1----:R-:W1:Y:S02]  /*30c0*/  FENCE.VIEW.ASYNC.S ;  /* 0x00000000000073c6 */ /* 0x002e640000000000 */
[----:B-1----:R-:W-:Y:S06]  /*30d0*/  BAR.SYNC.DEFER_BLOCKING 0x0 ;  /* 0x0000000000007b1d */ /* 0x002fec0000010000 */
[----:B------:R-:W-:Y:S05]  /*30e0*/  BRA.U UP1, `(.L_x_9) ;  /* 0x00000001013c7547 */ /* 0x000fea000b800000 */
[----:B------:R-:W-:Y:S01]  /*30f0*/  UMOV UR22, UR8 ;  /* 0x0000000800167c82 */ /* 0x000fe20008000000 */
[----:B------:R-:W-:Y:S01]  /*3100*/  UMOV UR23, 0x40004040 ;  /* 0x4000404000177882 */ /* 0x000fe20000000000 */
[----:B------:R-:W-:Y:S01]  /*3110*/  UMOV UR24, UR10 ;  /* 0x0000000a00187c82 */ /* 0x000fe20008000000 */
[----:B------:R-:W-:Y:S01]  /*3120*/  UMOV UR25, 0x80004020 ;  /* 0x8000402000197882 */ /* 0x000fe20000000000 */
[----:B------:R-:W-:Y:S01]  /*3130*/  UMOV UR26, 0x0 ;  /* 0x00000000001a7882 */ /* 0x000fe20000000000 */
[----:B------:R-:W-:Y:S01]  /*3140*/  UMOV UR27, 0x4088010 ;  /* 0x04088010001b7882 */ /* 0x000fe20000000000 */
[----:B------:R-:W-:Y:S01]  /*3150*/  UMOV UR6, UR14 ;  /* 0x0000000e00067c82 */ /* 0x000fe20008000000 */
[----:B------:R-:W-:Y:S01]  /*3160*/  UMOV UR7, URZ ;  /* 0x000000ff00077c82 */ /* 0x000fe20008000000 */
[----:B------:R-:W-:Y:S01]  /*3170*/  UMOV UR32, 0x0 ;  /* 0x0000000000207882 */ /* 0x000fe20000000000 */
[----:B------:R-:W-:Y:S01]  /*3180*/  UMOV UR33, 0x4088010 ;  /* 0x0408801000217882 */ /* 0x000fe20000000000 */
[----:B------:R1:W-:Y:S01]  /*3190*/  UTCHMMA gdesc[UR22], gdesc[UR24], tmem[UR17], tmem[UR26], idesc[UR27], UPT ;  /* 0x00ff1a18160075ea */ /* 0x0003e2000b800011 */
[----:B------:R-:W-:Y:S01]  /*31a0*/  UMOV UR6, UR6 ;  /* 0x0000000600067c82 */ /* 0x000fe20008000000 */
[----:B------:R1:W-:Y:S01]  /*31b0*/  UTCHMMA gdesc[UR18], gdesc[UR20], tmem[UR17], tmem[UR32], idesc[UR33], UPT ;  /* 0x00ff2014120075ea */ /* 0x0003e2000b800011 */
[----:B------:R1:W-:Y:S01]  /*31c0*/  UTCBAR [UR6], URZ ;  /* 0x000000ff060073e9 */ /* 0x0003e200080000ff */
[----:B------:R-:W-:-:S02]  /*31d0*/  NOP ;  /* 0x0000000000007918 */ /* 0x000fc40000000000 */
.L_x_9:
[----:B------:R-:W-:Y:S02]  /*31e0*/  UIADD3 UR5, UPT, UPT, UR5, 0x1, URZ ;  /* 0x0000000105057890 */ /* 0x000fe4000fffe0ff */
[----:B------:R-:W-:Y:S02]  /*31f0*/  UIADD3 UR12, UPT, UPT, UR12, -0x1, URZ ;  /* 0xffffffff0c0c7890 */ /* 0x000fe4000fffe0ff */
[----:B------:R-:W-:Y:S02]  /*3200*/  UISETP.GT.AND UP2, UPT, UR5, 0x1, UPT ;  /* 0x000000010500788c */ /* 0x000fe4000bf44270 */
[----:B------:R-:W-:Y:S02]  /*3210*/  UIADD3 UR15, UPT, UPT, UR15, -0x20, URZ ;  /* 0xffffffe00f0f7890 */ /* 0x000fe4000fffe0ff */
[----:B-1----:R-:W-:Y:S02]  /*3220*/  USEL UR6, URZ, 0x1, !UP2 ;  /* 0x00000001ff067887 */ /* 0x002fe4000d000000 */
[----:B------:R-:W-:-:S02]  /*3230*/  USEL UR5, UR5, URZ, !UP2 ;  /* 0x000000ff05057287 */ /* 0x000fc4000d000000 */
[----:B------:R-:W-:Y:S02]  /*3240*/  UISETP.NE.U32.AND UP2, UPT, UR12, URZ, UPT ;  /* 0x000000ff0c00728c */ /* 0x000fe4000bf45070 */
[----:B------:R-:W-:-:S03]  /*3250*/  ULOP3.LUT UR7, UR4, UR6, URZ, 0x3c, !UPT ;  /* 0x0000000604077292 */ /* 0x000fc6000f8e3cff */
[----:B------:R-:W-:-:S04]  /*3260*/  UMOV UR6, UR4 ;  /* 0x0000000400067c82 */ /* 0x000fc80008000000 */
[----:B------:R-:W-:Y:S01]  /*3270*/  UMOV UR4, UR7 ;  /* 0x0000000700047c82 */ /* 0x000fe20008000000 */
[----:B------:R-:W-:Y:S05]  /*3280*/  BRA.U UP2, `(.L_x_10) ;  /* 0xfffffff502747547 */ /* 0x000fea000b83ffff */
.L_x_7:
[----:B------:R-:W-:-:S09]  /*3290*/  UISETP.GE.AND UP1, UPT, UR30, 0x20, UPT ;  /* 0x000000201e00788c */ /* 0x000fd2000bf26270 */
[----:B------:R-:W-:Y:S05]  /*32a0*/  BRA.U !UP1, `(.L_x_11) ;  /* 0x0000000109107547 */ /* 0x000fea000b800000 */
[----:B------:R-:W-:-:S06]  /*32b0*/  USHF.L.U32 UR6, UR6, 0x1f, URZ ;  /* 0x0000001f06067899 */ /* 0x000fcc00080006ff */
[----:B------:R-:W-:-:S04]  /*32c0*/  IMAD.U32 R4, RZ, RZ, UR6 ;  /* 0x00000006ff047e24 */ /* 0x000fc8000f8e00ff */
[----:B------:R-:W1:Y:S02]  /*32d0*/  SYNCS.PHASECHK.TRANS64.TRYWAIT P0, [UR14], R4 ;  /* 0x00000004ff0075a7 */ /* 0x000e64000800110e */
[----:B-1----:R-:W-:Y:S05]  /*32e0*/  @!P0 BRA `(.L_x_12) ;  /* 0x0000000800f48947 */ /* 0x002fea0003800000 */
.L_x_11:
[----:B------:R-:W-:Y:S01]  /*32f0*/  BAR.SYNC.DEFER_BLOCKING 0x0 ;  /* 0x0000000000007b1d */ /* 0x000fe20000010000 */
[C---:B------:R-:W-:Y:S01]  /*3300*/  LOP3.LUT P0, RZ, R20.reuse, 0x7f, RZ, 0xc0, !PT ;  /* 0x0000007f14ff7812 */ /* 0x040fe2000780c0ff */
[C---:B------:R-:W-:Y:S02]  /*3310*/  IMAD.SHL.U32 R22, R20.reuse, 0x80, RZ ;  /* 0x0000008014167824 */ /* 0x040fe400078e00ff */
[C---:B0-----:R-:W-:Y:S02]  /*3320*/  IMAD.SHL.U32 R21, R20.reuse, 0x10, RZ ;  /* 0x0000001014157824 */ /* 0x041fe400078e00ff */
[----:B------:R-:W-:Y:S01]  /*3330*/  IMAD.SHL.U32 R23, R20, 0x8, RZ ;  /* 0x0000000814177824 */ /* 0x000fe200078e00ff */
[----:B------:R-:W-:Y:S01]  /*3340*/  LOP3.LUT R25, R22, 0x800, RZ, 0xc0, !PT ;  /* 0x0000080016197812 */ /* 0x000fe200078ec0ff */
[----:B------:R-:W0:Y:S01]  /*3350*/  S2R R20, SR_CgaCtaId ;  /* 0x0000000000147919 */ /* 0x000e220000008800 */
[----:B------:R-:W-:Y:S01]  /*3360*/  LOP3.LUT R22, R21, 0xf0, RZ, 0xc0, !PT ;  /* 0x000000f015167812 */ /* 0x000fe200078ec0ff */
[----:B------:R-:W1:Y:S01]  /*3370*/  LDCU UR4, c[0x0][0x3b4] ;  /* 0x00007680ff0477ac */ /* 0x000e620008000800 */
[----:B------:R-:W-:-:S02]  /*3380*/  LOP3.LUT R23, R23, 0x300, RZ, 0xc0, !PT ;  /* 0x0000030017177812 */ /* 0x000fc400078ec0ff */
[----:B------:R-:W-:Y:S01]  /*3390*/  IADD3 R22, PT, PT, R22, UR16, R25 ;  /* 0x0000001016167c10 */ /* 0x000fe2000fffe019 */
[----:B------:R-:W2:Y:S01]  /*33a0*/  LDCU.128 UR8, c[0x0][0x390] ;  /* 0x00007200ff0877ac */ /* 0x000ea20008000c00 */
[----:B------:R-:W-:-:S03]  /*33b0*/  LOP3.LUT R21, R21, 0x7f0, RZ, 0xc0, !PT ;  /* 0x000007f015157812 */ /* 0x000fc600078ec0ff */
[----:B------:R-:W-:Y:S01]  /*33c0*/  IMAD.IADD R22, R23, 0x1, R22 ;  /* 0x0000000117167824 */ /* 0x000fe200078e0216 */
[----:B------:R-:W3:Y:S02]  /*33d0*/  @!P0 SYNCS.CCTL.IV [UR16+0x3000] ;  /* 0x00300000ff0089b1 */ /* 0x000ee40008000010 */
[----:B---3--:R-:W-:Y:S06]  /*33e0*/  BAR.SYNC.DEFER_BLOCKING 0x0 ;  /* 0x0000000000007b1d */ /* 0x008fec0000010000 */
[----:B------:R-:W-:Y:S01]  /*33f0*/  LDTM.16dp32bit_t0_t15.x16 R4, tmem[UR13] ;  /* 0x0000000d000479ee */ /* 0x000fe20008a00000 */
[----:B------:R-:W3:Y:S01]  /*3400*/  LDTM.16dp32bit_t16_t31.x16 R4, tmem[UR13+0x10] ;  /* 0x0000100d000479ee */ /* 0x000ee20008a20000 */
[----:B------:R-:W4:Y:S01]  /*3410*/  @!P0 SYNCS.CCTL.IV [UR16+0x3008] ;  /* 0x00300800ff0089b1 */ /* 0x000f220008000010 */
[----:B------:R-:W-:Y:S01]  /*3420*/  NOP ;  /* 0x0000000000007918 */ /* 0x000fe20000000000 */
[----:B--2---:R-:W-:-:S02]  /*3430*/  ISETP.GE.AND P0, PT, R2, UR10, PT ;  /* 0x0000000a02007c0c */ /* 0x004fc4000bf06270 */
[----:B---3--:R-:W-:Y:S01]  /*3440*/  F2FP.F16.F32.PACK_AB R24, R6, R4 ;  /* 0x000000040618723e */ /* 0x008fe200000000ff */
[----:B0-----:R-:W-:Y:S01]  /*3450*/  IMAD.SHL.U32 R4, R20, 0x20, RZ ;  /* 0x0000002014047824 */ /* 0x001fe200078e00ff */
[----:B------:R-:W-:Y:S02]  /*3460*/  F2FP.F16.F32.PACK_AB R28, R7, R5 ;  /* 0x00000005071c723e */ /* 0x000fe400000000ff */
[----:B------:R-:W-:Y:S02]  /*3470*/  F2FP.F16.F32.PACK_AB R25, R10, R8 ;  /* 0x000000080a19723e */ /* 0x000fe400000000ff */
[----:B------:R-:W-:Y:S02]  /*3480*/  F2FP.F16.F32.PACK_AB R29, R11, R9 ;  /* 0x000000090b1d723e */ /* 0x000fe400000000ff */
[----:B------:R-:W-:Y:S02]  /*3490*/  F2FP.F16.F32.PACK_AB R26, R14, R12 ;  /* 0x0000000c0e1a723e */ /* 0x000fe400000000ff */
[----:B------:R-:W-:Y:S01]  /*34a0*/  F2FP.F16.F32.PACK_AB R30, R15, R13 ;  /* 0x0000000d0f1e723e */ /* 0x000fe200000000ff */
[----:B------:R-:W0:Y:S01]  /*34b0*/  LDC R12, c[0x0][0x3b8] ;  /* 0x0000ee00ff0c7b82 */ /* 0x000e220000000800 */
[----:B------:R-:W-:-:S02]  /*34c0*/  F2FP.F16.F32.PACK_AB R27, R18, R16 ;  /* 0x00000010121b723e */ /* 0x000fc400000000ff */
[----:B------:R-:W-:Y:S02]  /*34d0*/  F2FP.F16.F32.PACK_AB R31, R19, R17 ;  /* 0x00000011131f723e */ /* 0x000fe400000000ff */
[----:B------:R-:W-:Y:S01]  /*34e0*/  LOP3.LUT R3, R3, 0x20, R4, 0xf8, !PT ;  /* 0x0000002003037812 */ /* 0x000fe200078ef804 */
[----:B----4-:R-:W-:Y:S01]  /*34f0*/  STS.128 [R22], R24 ;  /* 0x0000001816007388 */ /* 0x010fe20000000c00 */
[----:B-1----:R-:W-:Y:S02]  /*3500*/  IMAD R4, R2, UR4, RZ ;  /* 0x0000000402047c24 */ /* 0x002fe4000f8e02ff */
[----:B------:R-:W-:Y:S01]  /*3510*/  LOP3.LUT R3, R3, R0, RZ, 0xfc, !PT ;  /* 0x0000000003037212 */ /* 0x000fe200078efcff */
[----:B------:R-:W-:Y:S02]  /*3520*/  STS.128 [R22+0x400], R28 ;  /* 0x0004001c16007388 */ /* 0x000fe40000000c00 */
[----:B------:R-:W-:Y:S01]  /*3530*/  LEA R0, P1, R4, UR8, 0x1 ;  /* 0x0000000804007c11 */ /* 0x000fe2000f8208ff */
[----:B------:R-:W-:Y:S01]  /*3540*/  BAR.SYNC.DEFER_BLOCKING 0x0 ;  /* 0x0000000000007b1d */ /* 0x000fe20000010000 */
[----:B------:R-:W-:-:S02]  /*3550*/  LOP3.LUT R2, R3, 0x2, RZ, 0xfc, !PT ;  /* 0x0000000203027812 */ /* 0x000fc400078efcff */
[C---:B------:R-:W-:Y:S02]  /*3560*/  ISETP.LT.AND P5, PT, R3.reuse, UR11, !P0 ;  /* 0x0000000b03007c0c */ /* 0x040fe4000c7a1270 */
[----:B------:R-:W-:Y:S02]  /*3570*/  ISETP.LT.AND P4, PT, R2, UR11, !P0 ;  /* 0x0000000b02007c0c */ /* 0x000fe4000c781270 */
[----:B------:R-:W-:Y:S02]  /*3580*/  LEA.HI.X.SX32 R2, R4, UR9, 0x1, P1 ;  /* 0x0000000904027c11 */ /* 0x000fe400088f0eff */
[C---:B------:R-:W-:Y:S01]  /*3590*/  LOP3.LUT R13, R3.reuse, 0x6, RZ, 0xfc, !PT ;  /* 0x00000006030d7812 */ /* 0x040fe200078efcff */
[C---:B0-----:R-:W-:Y:S01]  /*35a0*/  IMAD R5, R3.reuse, R12, RZ ;  /* 0x0000000c03057224 */ /* 0x041fe200078e02ff */
[C---:B------:R-:W-:Y:S02]  /*35b0*/  LOP3.LUT R6, R3.reuse, 0x8, RZ, 0xfc, !PT ;  /* 0x0000000803067812 */ /* 0x040fe400078efcff */
[----:B------:R-:W-:Y:S01]  /*35c0*/  LOP3.LUT R14, R3, 0x4, RZ, 0xfc, !PT ;  /* 0x00000004030e7812 */ /* 0x000fe200078efcff */
[----:B------:R-:W-:Y:S01]  /*35d0*/  IMAD R7, R12, 0x2, R5 ;  /* 0x000000020c077824 */ /* 0x000fe200078e0205 */
[----:B------:R-:W-:-:S02]  /*35e0*/  LEA R4, P1, R5, R0, 0x1 ;  /* 0x0000000005047211 */ /* 0x000fc400078208ff */
[----:B------:R-:W-:Y:S01]  /*35f0*/  ISETP.LT.AND P2, PT, R13, UR11, !P0 ;  /* 0x0000000b0d007c0c */ /* 0x000fe2000c741270 */
[----:B------:R-:W-:Y:S01]  /*3600*/  IMAD R13, R12, 0x2, R7 ;  /* 0x000000020c0d7824 */ /* 0x000fe200078e0207 */
[----:B------:R-:W-:Y:S02]  /*3610*/  LEA.HI.X.SX32 R5, R5, R2, 0x1, P1 ;  /* 0x0000000205057211 */ /* 0x000fe400008f0eff */
[----:B------:R-:W-:Y:S02]  /*3620*/  ISETP.LT.AND P1, PT, R6, UR11, !P0 ;  /* 0x0000000b06007c0c */ /* 0x000fe4000c721270 */
[----:B------:R-:W-:Y:S01]  /*3630*/  LEA R6, P6, R7, R0, 0x1 ;  /* 0x0000000007067211 */ /* 0x000fe200078c08ff */
[----:B------:R-:W0:Y:S01]  /*3640*/  LDS.128 R8, [R21+UR16] ;  /* 0x0000001015087984 */ /* 0x000e220008000c00 */
[----:B------:R-:W-:Y:S02]  /*3650*/  ISETP.LT.AND P3, PT, R14, UR11, !P0 ;  /* 0x0000000b0e007c0c */ /* 0x000fe4000c761270 */
[----:B------:R-:W-:-:S02]  /*3660*/  LOP3.LUT R15, R3, 0xa, RZ, 0xfc, !PT ;  /* 0x0000000a030f7812 */ /* 0x000fc400078efcff */
[----:B------:R-:W-:Y:S02]  /*3670*/  LEA.HI.X.SX32 R7, R7, R2, 0x1, P6 ;  /* 0x0000000207077211 */ /* 0x000fe400030f0eff */
[----:B------:R-:W-:Y:S02]  /*3680*/  LEA R14, P6, R13, R0, 0x1 ;  /* 0x000000000d0e7211 */ /* 0x000fe400078c08ff */
[----:B------:R-:W-:Y:S01]  /*3690*/  LOP3.LUT R16, R3, 0xc, RZ, 0xfc, !PT ;  /* 0x0000000c03107812 */ /* 0x000fe200078efcff */
[----:B0-----:R0:W-:Y:S01]  /*36a0*/  @P5 STG.E.U16 desc[UR28][R4.64], R8 ;  /* 0x0000000804005986 */ /* 0x0011e2000c10151c */
[----:B------:R-:W-:Y:S02]  /*36b0*/  ISETP.LT.AND P5, PT, R15, UR11, !P0 ;  /* 0x0000000b0f007c0c */ /* 0x000fe4000c7a1270 */
[----:B------:R-:W-:Y:S01]  /*36c0*/  LEA.HI.X.SX32 R15, R13, R2, 0x1, P6 ;  /* 0x000000020d0f7211 */ /* 0x000fe200030f0eff */
[----:B------:R-:W-:Y:S01]  /*36d0*/  IMAD R13, R12, 0x2, R13 ;  /* 0x000000020c0d7824 */ /* 0x000fe200078e020d */
[----:B------:R-:W-:-:S03]  /*36e0*/  PRMT R22, R9, 0x7632, R22 ;  /* 0x0000763209167816 */ /* 0x000fc60000000016 */
[----:B------:R-:W-:Y:S01]  /*36f0*/  IMAD R19, R12, 0x2, R13 ;  /* 0x000000020c137824 */ /* 0x000fe200078e020d */
[----:B0-----:R-:W-:Y:S02]  /*3700*/  PRMT R5, R8, 0x7632, R5 ;  /* 0x0000763208057816 */ /* 0x001fe40000000005 */
[C---:B------:R-:W-:Y:S02]  /*3710*/  LOP3.LUT R4, R3.reuse, 0xe, RZ, 0xfc, !PT ;  /* 0x0000000e03047812 */ /* 0x040fe400078efcff */
[----:B------:R-:W-:Y:S01]  /*3720*/  LOP3.LUT R8, R3, 0x10, RZ, 0xfc, !PT ;  /* 0x0000001003087812 */ /* 0x000fe200078efcff */
[----:B------:R-:W-:Y:S01]  /*3730*/  @P4 STG.E.U16 desc[UR28][R6.64], R5 ;  /* 0x0000000506004986 */ /* 0x000fe2000c10151c */
[----:B------:R-:W-:Y:S02]  /*3740*/  ISETP.LT.AND P4, PT, R16, UR11, !P0 ;  /* 0x0000000b10007c0c */ /* 0x000fe4000c781270 */
[----:B------:R-:W-:Y:S01]  /*3750*/  LEA R16, P6, R13, R0, 0x1 ;  /* 0x000000000d107211 */ /* 0x000fe200078c08ff */
[----:B------:R0:W-:Y:S01]  /*3760*/  @P3 STG.E.U16 desc[UR28][R14.64], R9 ;  /* 0x000000090e003986 */ /* 0x0001e2000c10151c */
[----:B------:R-:W-:-:S02]  /*3770*/  ISETP.LT.AND P3, PT, R4, UR11, !P0 ;  /* 0x0000000b04007c0c */ /* 0x000fc4000c761270 */
[----:B------:R-:W-:Y:S01]  /*3780*/  LEA.HI.X.SX32 R17, R13, R2, 0x1, P6 ;  /* 0x000000020d117211 */ /* 0x000fe200030f0eff */
[----:B------:R-:W1:Y:S01]  /*3790*/  LDS.128 R4, [R21+UR16+0x800] ;  /* 0x0008001015047984 */ /* 0x000e620008000c00 */
[C---:B------:R-:W-:Y:S01]  /*37a0*/  LEA R18, P6, R19.reuse, R0, 0x1 ;  /* 0x0000000013127211 */ /* 0x040fe200078c08ff */
[----:B------:R-:W-:Y:S02]  /*37b0*/  IMAD R13, R12, 0x2, R19 ;  /* 0x000000020c0d7824 */ /* 0x000fe400078e0213 */
[----:B------:R2:W-:Y:S01]  /*37c0*/  @P2 STG.E.U16 desc[UR28][R16.64], R22 ;  /* 0x0000001610002986 */ /* 0x0005e2000c10151c */
[----:B------:R-:W-:Y:S02]  /*37d0*/  LEA.HI.X.SX32 R19, R19, R2, 0x1, P6 ;  /* 0x0000000213137211 */ /* 0x000fe400030f0eff */
[----:B------:R-:W-:Y:S01]  /*37e0*/  ISETP.LT.AND P2, PT, R8, UR11, !P0 ;  /* 0x0000000b08007c0c */ /* 0x000fe2000c741270 */
[----:B0-----:R-:W-:Y:S01]  /*37f0*/  IMAD R15, R12, 0x2, R13 ;  /* 0x000000020c0f7824 */ /* 0x001fe200078e020d */
[----:B------:R-:W-:Y:S01]  /*3800*/  LOP3.LUT R9, R3, 0x12, RZ, 0xfc, !PT ;  /* 0x0000001203097812 */ /* 0x000fe200078efcff */
[----:B------:R0:W-:Y:S01]  /*3810*/  @P1 STG.E.U16 desc[UR28][R18.64], R10 ;  /* 0x0000000a12001986 */ /* 0x0001e2000c10151c */
[----:B------:R-:W-:-:S02]  /*3820*/  LEA R8, P6, R13, R0, 0x1 ;  /* 0x000000000d087211 */ /* 0x000fc400078c08ff */
[----:B------:R-:W-:Y:S02]  /*3830*/  ISETP.LT.AND P1, PT, R9, UR11, !P0 ;  /* 0x0000000b09007c0c */ /* 0x000fe4000c721270 */
[----:B------:R-:W-:Y:S01]  /*3840*/  LEA.HI.X.SX32 R9, R13, R2, 0x1, P6 ;  /* 0x000000020d097211 */ /* 0x000fe200030f0eff */
[----:B------:R-:W-:Y:S01]  /*3850*/  IMAD R13, R12, 0x2, R15 ;  /* 0x000000020c0d7824 */ /* 0x000fe200078e020f */
[C---:B------:R-:W-:Y:S02]  /*3860*/  LEA R14, P6, R15.reuse, R0, 0x1 ;  /* 0x000000000f0e7211 */ /* 0x040fe400078c08ff */
[----:B--2---:R-:W-:Y:S02]  /*3870*/  PRMT R17, R10, 0x7632, R17 ;  /* 0x000076320a117816 */ /* 0x004fe40000000011 */
[----:B------:R-:W-:Y:S01]  /*3880*/  LEA.HI.X.SX32 R15, R15, R2, 0x1, P6 ;  /* 0x000000020f0f7211 */ /* 0x000fe200030f0eff */
[----:B0-----:R-:W-:Y:S01]  /*3890*/  IMAD R19, R12, 0x2, R13 ;  /* 0x000000020c137824 */ /* 0x001fe200078e020d */
[----:B------:R-:W-:Y:S01]  /*38a0*/  LEA R16, P6, R13, R0, 0x1 ;  /* 0x000000000d107211 */ /* 0x000fe200078c08ff */
[----:B------:R0:W-:Y:S01]  /*38b0*/  @P5 STG.E.U16 desc[UR28][R8.64], R17 ;  /* 0x0000001108005986 */ /* 0x0001e2000c10151c */
[----:B------:R-:W-:-:S02]  /*38c0*/  LOP3.LUT R10, R3, 0x16, RZ, 0xfc, !PT ;  /* 0x00000016030a7812 */ /* 0x000fc400078efcff */
[C---:B------:R-:W-:Y:S01]  /*38d0*/  LOP3.LUT R21, R3.reuse, 0x14, RZ, 0xfc, !PT ;  /* 0x0000001403157812 */ /* 0x040fe200078efcff */
[----:B------:R2:W-:Y:S01]  /*38e0*/  @P4 STG.E.U16 desc[UR28][R14.64], R11 ;  /* 0x0000000b0e004986 */ /* 0x0005e2000c10151c */
[----:B------:R-:W-:Y:S02]  /*38f0*/  ISETP.LT.AND P4, PT, R10, UR11, !P0 ;  /* 0x0000000b0a007c0c */ /* 0x000fe4000c781270 */
[----:B------:R-:W-:Y:S02]  /*3900*/  LOP3.LUT R10, R3, 0x18, RZ, 0xfc, !PT ;  /* 0x00000018030a7812 */ /* 0x000fe400078efcff */
[----:B------:R-:W-:Y:S01]  /*3910*/  ISETP.LT.AND P5, PT, R21, UR11, !P0 ;  /* 0x0000000b15007c0c */ /* 0x000fe2000c7a1270 */
[----:B0-----:R-:W-:Y:S01]  /*3920*/  IMAD R9, R12, 0x2, R19 ;  /* 0x000000020c097824 */ /* 0x001fe200078e0213 */
[----:B------:R-:W-:Y:S02]  /*3930*/  LEA.HI.X.SX32 R17, R13, R2, 0x1, P6 ;  /* 0x000000020d117211 */ /* 0x000fe400030f0eff */
[----:B------:R-:W-:-:S02]  /*3940*/  LEA R18, P6, R19, R0, 0x1 ;  /* 0x0000000013127211 */ /* 0x000fc400078c08ff */
[----:B--2---:R-:W-:Y:S01]  /*3950*/  PRMT R15, R11, 0x7632, R15 ;  /* 0x000076320b0f7816 */ /* 0x004fe2000000000f */
[C---:B------:R-:W-:Y:S01]  /*3960*/  IMAD R11, R12.reuse, 0x2, R9 ;  /* 0x000000020c0b7824 */ /* 0x040fe200078e0209 */
[----:B------:R-:W-:Y:S02]  /*3970*/  LEA.HI.X.SX32 R19, R19, R2, 0x1, P6 ;  /* 0x0000000213137211 */ /* 0x000fe400030f0eff */
[----:B------:R-:W-:Y:S01]  /*3980*/  LEA R8, P6, R9, R0, 0x1 ;  /* 0x0000000009087211 */ /* 0x000fe200078c08ff */
[----:B------:R0:W-:Y:S01]  /*3990*/  @P3 STG.E.U16 desc[UR28][R16.64], R15 ;  /* 0x0000000f10003986 */ /* 0x0001e2000c10151c */
[----:B------:R-:W-:Y:S01]  /*39a0*/  IMAD R13, R12, 0x2, R11 ;  /* 0x000000020c0d7824 */ /* 0x000fe200078e020b */
[----:B------:R-:W-:Y:S02]  /*39b0*/  ISETP.LT.AND P3, PT, R10, UR11, !P0 ;  /* 0x0000000b0a007c0c */ /* 0x000fe4000c761270 */
[----:B------:R-:W-:Y:S01]  /*39c0*/  LOP3.LUT R10, R3, 0x1a, RZ, 0xfc, !PT ;  /* 0x0000001a030a7812 */ /* 0x000fe200078efcff */
[----:B-1----:R1:W-:Y:S01]  /*39d0*/  @P2 STG.E.U16 desc[UR28][R18.64], R4 ;  /* 0x0000000412002986 */ /* 0x0023e2000c10151c */
[----:B------:R-:W-:-:S02]  /*39e0*/  LEA.HI.X.SX32 R9, R9, R2, 0x1, P6 ;  /* 0x0000000209097211 */ /* 0x000fc400030f0eff */
[----:B------:R-:W-:Y:S02]  /*39f0*/  ISETP.LT.AND P2, PT, R10, UR11, !P0 ;  /* 0x0000000b0a007c0c */ /* 0x000fe4000c741270 */
[----:B------:R-:W-:Y:S01]  /*3a00*/  LEA R10, P6, R11, R0, 0x1 ;  /* 0x000000000b0a7211 */ /* 0x000fe200078c08ff */
[----:B0-----:R-:W-:-:S03]  /*3a10*/  IMAD R17, R12, 0x2, R13 ;  /* 0x000000020c117824 */ /* 0x001fc600078e020d */
[----:B------:R-:W-:Y:S01]  /*3a20*/  LEA.HI.X.SX32 R11, R11, R2, 0x1, P6 ;  /* 0x000000020b0b7211 */ /* 0x000fe200030f0eff */
[----:B------:R-:W-:Y:S01]  /*3a30*/  IMAD R21, R12, 0x2, R17 ;  /* 0x000000020c157824 */ /* 0x000fe200078e0211 */
[----:B-1----:R-:W-:Y:S02]  /*3a40*/  PRMT R19, R4, 0x7632, R19 ;  /* 0x0000763204137816 */ /* 0x002fe40000000013 */
[-C--:B------:R-:W-:Y:S01]  /*3a50*/  LEA R16, P6, R17, R0.reuse, 0x1 ;  /* 0x0000000011107211 */ /* 0x080fe200078c08ff */
[----:B------:R-:W-:Y:S01]  /*3a60*/  IMAD R23, R12, 0x2, R21 ;  /* 0x000000020c177824 */ /* 0x000fe200078e0215 */
[----:B------:R-:W-:Y:S01]  /*3a70*/  LOP3.LUT R4, R3, 0x1c, RZ, 0xfc, !PT ;  /* 0x0000001c03047812 */ /* 0x000fe200078efcff */
[----:B------:R0:W-:Y:S01]  /*3a80*/  @P1 STG.E.U16 desc[UR28][R8.64], R19 ;  /* 0x0000001308001986 */ /* 0x0001e2000c10151c */
[----:B------:R-:W-:Y:S02]  /*3a90*/  LEA R14, P1, R13, R0, 0x1 ;  /* 0x000000000d0e7211 */ /* 0x000fe400078208ff */
[-C--:B------:R-:W-:Y:S01]  /*3aa0*/  LEA.HI.X.SX32 R17, R17, R2.reuse, 0x1, P6 ;  /* 0x0000000211117211 */ /* 0x080fe200030f0eff */
[----:B------:R1:W-:Y:S01]  /*3ab0*/  @P5 STG.E.U16 desc[UR28][R10.64], R5 ;  /* 0x000000050a005986 */ /* 0x0003e2000c10151c */
[----:B------:R-:W-:-:S02]  /*3ac0*/  LEA.HI.X.SX32 R15, R13, R2, 0x1, P1 ;  /* 0x000000020d0f7211 */ /* 0x000fc400008f0eff */
[-C--:B------:R-:W-:Y:S02]  /*3ad0*/  LEA R18, P1, R21, R0.reuse, 0x1 ;  /* 0x0000000015127211 */ /* 0x080fe400078208ff */
[----:B------:R-:W-:Y:S02]  /*3ae0*/  LEA R22, P6, R23, R0, 0x1 ;  /* 0x0000000017167211 */ /* 0x000fe400078c08ff */
[----:B------:R-:W-:Y:S01]  /*3af0*/  LOP3.LUT R3, R3, 0x1e, RZ, 0xfc, !PT ;  /* 0x0000001e03037812 */ /* 0x000fe200078efcff */
[----:B0-----:R-:W-:Y:S01]  /*3b00*/  IMAD R9, R12, 0x2, R23 ;  /* 0x000000020c097824 */ /* 0x001fe200078e0217 */
[-C--:B------:R-:W-:Y:S02]  /*3b10*/  LEA.HI.X.SX32 R19, R21, R2.reuse, 0x1, P1 ;  /* 0x0000000215137211 */ /* 0x080fe400008f0eff */
[----:B------:R-:W-:Y:S02]  /*3b20*/  ISETP.LT.AND P1, PT, R4, UR11, !P0 ;  /* 0x0000000b04007c0c */ /* 0x000fe4000c721270 */
[----:B------:R-:W-:-:S02]  /*3b30*/  LEA.HI.X.SX32 R23, R23, R2, 0x1, P6 ;  /* 0x0000000217177211 */ /* 0x000fc400030f0eff */
[----:B------:R-:W-:Y:S02]  /*3b40*/  ISETP.LT.AND P0, PT, R3, UR11, !P0 ;  /* 0x0000000b03007c0c */ /* 0x000fe4000c701270 */
[----:B------:R-:W-:Y:S02]  /*3b50*/  LEA R8, P6, R9, R0, 0x1 ;  /* 0x0000000009087211 */ /* 0x000fe400078c08ff */
[----:B------:R-:W-:Y:S02]  /*3b60*/  PRMT R0, R5, 0x7632, R0 ;  /* 0x0000763205007816 */ /* 0x000fe40000000000 */
[----:B------:R-:W-:Y:S02]  /*3b70*/  LEA.HI.X.SX32 R9, R9, R2, 0x1, P6 ;  /* 0x0000000209097211 */ /* 0x000fe400030f0eff */
[----:B------:R-:W-:Y:S01]  /*3b80*/  PRMT R2, R6, 0x7632, R2 ;  /* 0x0000763206027816 */ /* 0x000fe20000000002 */
[----:B------:R1:W-:Y:S01]  /*3b90*/  @P4 STG.E.U16 desc[UR28][R14.64], R0 ;  /* 0x000000000e004986 */ /* 0x0003e2000c10151c */
[----:B------:R-:W-:-:S03]  /*3ba0*/  PRMT R4, R7, 0x7632, R4 ;  /* 0x0000763207047816 */ /* 0x000fc60000000004 */
[----:B------:R1:W-:Y:S04]  /*3bb0*/  @P3 STG.E.U16 desc[UR28][R16.64], R6 ;  /* 0x0000000610003986 */ /* 0x0003e8000c10151c */
[----:B------:R1:W-:Y:S04]  /*3bc0*/  @P2 STG.E.U16 desc[UR28][R18.64], R2 ;  /* 0x0000000212002986 */ /* 0x0003e8000c10151c */
[----:B------:R1:W-:Y:S04]  /*3bd0*/  @P1 STG.E.U16 desc[UR28][R22.64], R7 ;  /* 0x0000000716001986 */ /* 0x0003e8000c10151c */
[----:B------:R1:W-:Y:S01]  /*3be0*/  @P0 STG.E.U16 desc[UR28][R8.64], R4 ;  /* 0x0000000408000986 */ /* 0x0003e2000c10151c */
[----:B------:R-:W-:Y:S06]  /*3bf0*/  BAR.SYNC.DEFER_BLOCKING 0x0 ;  /* 0x0000000000007b1d */ /* 0x000fec0000010000 */
[----:B------:R-:W-:Y:S05]  /*3c00*/  BRA.U UP0, `(.L_x_13) ;  /* 0x0000000100987547 */ /* 0x000fea000b800000 */
[----:B------:R-:W-:Y:S01]  /*3c10*/  NOP ;  /* 0x0000000000007918 */ /* 0x000fe20000000000 */
[----:B------:R-:W-:Y:S01]  /*3c20*/  MOV R3, 0x50 ;  /* 0x0000005000037802 */ /* 0x000fe20000000f00 */
[----:B-1----:R-:W-:-:S03]  /*3c30*/  IMAD.U32 R0, RZ, RZ, UR17 ;  /* 0x00000011ff007e24 */ /* 0x002fc6000f8e00ff */
[----:B------:R-:W-:Y:S01]  /*3c40*/  LEA R7, R20, R3, 0x18 ;  /* 0x0000000314077211 */ /* 0x000fe200078ec0ff */
[----:B------:R-:W-:Y:S01]  /*3c50*/  IMAD.MOV.U32 R3, RZ, RZ, 0x1 ;  /* 0x00000001ff037424 */ /* 0x000fe200078e00ff */
[----:B------:R-:W-:-:S03]  /*3c60*/  LOP3.LUT R0, R0, 0xffff, RZ, 0xc0, !PT ;  /* 0x0000ffff00007812 */ /* 0x000fc600078ec0ff */
[----:B------:R-:W0:Y:S01]  /*3c70*/  LDS R5, [R7] ;  /* 0x0000000007057984 */ /* 0x000e220000000800 */
[----:B------:R-:W-:-:S05]  /*3c80*/  SHF.R.U32.HI R0, RZ, 0x5, R0 ;  /* 0x00000005ff007819 */ /* 0x000fca0000011600 */
[----:B------:R-:W-:Y:S01]  /*3c90*/  VIADD R2, R0, 0x10 ;  /* 0x0000001000027836 */ /* 0x000fe20000000000 */
[----:B------:R-:W-:-:S04]  /*3ca0*/  SHF.L.U32 R0, R3, R0, RZ ;  /* 0x0000000003007219 */ /* 0x000fc800000006ff */
[----:B------:R-:W-:-:S04]  /*3cb0*/  SHF.L.U32 R3, R3, R2, RZ ;  /* 0x0000000203037219 */ /* 0x000fc800000006ff */
[----:B------:R-:W-:-:S04]  /*3cc0*/  LOP3.LUT R0, R3, R0, RZ, 0xfc, !PT ;  /* 0x0000000003007212 */ /* 0x000fc800078efcff */
[C---:B------:R-:W-:Y:S02]  /*3cd0*/  LOP3.LUT R2, R0.reuse, 0xffff, RZ, 0xc0, !PT ;  /* 0x0000ffff00027812 */ /* 0x040fe400078ec0ff */
[----:B0-----:R-:W-:-:S04]  /*3ce0*/  LOP3.LUT R3, R0, 0xffff, R5, 0x80, !PT ;  /* 0x0000ffff00037812 */ /* 0x001fc800078e8005 */
[----:B------:R-:W-:-:S13]  /*3cf0*/  ISETP.NE.AND P0, PT, R3, R2, PT ;  /* 0x000000020300720c */ /* 0x000fda0003f05270 */
[----:B------:R-:W-:Y:S05]  /*3d00*/  @P0 BRA `(.L_x_14) ;  /* 0x0000000000500947 */ /* 0x000fea0003800000 */
[----:B------:R-:W-:Y:S02]  /*3d10*/  SHF.R.U32.HI R5, RZ, 0x10, R5 ;  /* 0x00000010ff057819 */ /* 0x000fe40000011605 */
[----:B------:R-:W-:-:S04]  /*3d20*/  SHF.R.U32.HI R2, RZ, 0x10, R0 ;  /* 0x00000010ff027819 */ /* 0x000fc80000011600 */
[----:B------:R-:W-:-:S04]  /*3d30*/  LOP3.LUT R5, R5, R2, RZ, 0xc0, !PT ;  /* 0x0000000205057212 */ /* 0x000fc800078ec0ff */
[----:B------:R-:W-:-:S13]  /*3d40*/  ISETP.NE.AND P0, PT, R5, R2, PT ;  /* 0x000000020500720c */ /* 0x000fda0003f05270 */
[----:B------:R-:W-:Y:S05]  /*3d50*/  @P0 BRA `(.L_x_15) ;  /* 0x0000000000300947 */ /* 0x000fea0003800000 */
[----:B------:R-:W-:Y:S01]  /*3d60*/  R2UR UR4, R0 ;  /* 0x00000000000472ca */ /* 0x000fe200000e0000 */
[----:B------:R-:W-:Y:S01]  /*3d70*/  VOTEU.ANY UR5, UPT, PT ;  /* 0x0000000000057886 */ /* 0x000fe200038e0100 */
[----:B------:R-:W0:Y:S01]  /*3d80*/  S2R R0, SR_LANEID ;  /* 0x0000000000007919 */ /* 0x000e220000000000 */
[----:B------:R-:W-:-:S10]  /*3d90*/  UFLO.U32 UR5, UR5 ;  /* 0x00000005000572bd */ /* 0x000fd400080e0000 */
[----:B------:R-:W-:-:S06]  /*3da0*/  ULOP3.LUT UR4, URZ, UR4, URZ, 0x33, !UPT ;  /* 0x00000004ff047292 */ /* 0x000fcc000f8e33ff */
[----:B------:R-:W-:-:S04]  /*3db0*/  IMAD.U32 R2, RZ, RZ, UR4 ;  /* 0x00000004ff027e24 */ /* 0x000fc8000f8e00ff */
[----:B------:R-:W1:Y:S02]  /*3dc0*/  REDUX UR6, R2 ;  /* 0x00000000020673c4 */ /* 0x000e640000000000 */
[----:B------:R2:W-:Y:S01]  /*3dd0*/  UTCATOMSWS.AND URZ, UR4 ;  /* 0x0000000400ff79e3 */ /* 0x0005e20008000000 */
[----:B0-----:R-:W-:Y:S01]  /*3de0*/  ISETP.EQ.U32.AND P0, PT, R0, UR5, PT ;  /* 0x0000000500007c0c */ /* 0x001fe2000bf02070 */
[----:B-1----:R-:W-:-:S12]  /*3df0*/  IMAD.U32 R0, RZ, RZ, UR6 ;  /* 0x00000006ff007e24 */ /* 0x002fd8000f8e00ff */
[----:B------:R2:W-:Y:S01]  /*3e00*/  @P0 ATOMS.AND RZ, [R7], R0 ;  /* 0x0000000007ff038c */ /* 0x0005e20002800000 */
[----:B------:R-:W-:Y:S05]  /*3e10*/  BRA `(.L_x_13) ;  /* 0x0000000000147947 */ /* 0x000fea0003800000 */
.L_x_15:
[----:B------:R-:W-:-:S07]  /*3e20*/  MOV R2, 0x3e40 ;  /* 0x00003e4000027802 */ /* 0x000fce0000000f00 */
[----:B------:R-:W-:Y:S05]  /*3e30*/  CALL.REL.NOINC `($__internal_0_$__cuda_sm10x_tcgen05_guardrail_trap_col_being_dealloced_not_returned_by_alloc) ;  /* 0x00000000002c7944 */ /* 0x000fea0003c00000 */
[----:B------:R-:W-:Y:S05]  /*3e40*/  BRA `(.L_x_13) ;  /* 0x0000000000087947 */ /* 0x000fea0003800000 */
.L_x_14:
[----:B------:R-:W-:-:S07]  /*3e50*/  MOV R2, 0x3e70 ;  /* 0x00003e7000027802 */ /* 0x000fce0000000f00 */
[----:B------:R-:W-:Y:S05]  /*3e60*/  CALL.REL.NOINC `($__internal_2_$__cuda_sm10x_tcgen05_guardrail_trap_unallocated_columns_being_dealloced) ;  /* 0x0000000000387944 */ /* 0x000fea0003c00000 */
.L_x_13:
[----:B------:R-:W-:Y:S01]  /*3e70*/  NOP ;  /* 0x0000000000007918 */ /* 0x000fe20000000000 */
[----:B--2---:R-:W-:Y:S05]  /*3e80*/  EXIT ;  /* 0x000000000000794d */ /* 0x004fea0003800000 */
.L_x_8:
[----:B------:R-:W0:Y:S02]  /*3e90*/  SYNCS.PHASECHK.TRANS64.TRYWAIT P6, [UR14], R66 ;  /* 0x00000042ff0075a7 */ /* 0x000e2400080c110e */
[----:B0-----:R-:W-:Y:S05]  /*3ea0*/  @!P6 BRA `(.L_x_8) ;  /* 0xfffffffc00f8e947 */ /* 0x001fea000383ffff */
[----:B------:R-:W-:Y:S05]  /*3eb0*/  BRA `(.L_x_16) ;  /* 0xffffffe800ac7947 */ /* 0x000fea000383ffff */
.L_x_12:
[----:B------:R-:W1:Y:S02]  /*3ec0*/  SYNCS.PHASECHK.TRANS64.TRYWAIT P0, [UR14], R4 ;  /* 0x00000004ff0075a7 */ /* 0x000e64000800110e */
[----:B-1----:R-:W-:Y:S05]  /*3ed0*/  @!P0 BRA `(.L_x_12) ;  /* 0xfffffffc00f88947 */ /* 0x002fea000383ffff */
[----:B------:R-:W-:Y:S05]  /*3ee0*/  BRA `(.L_x_11) ;  /* 0xfffffff400007947 */ /* 0x000fea000383ffff */
        .weak           $__internal_0_$__cuda_sm10x_tcgen05_guardrail_trap_col_being_dealloced_not_returned_by_alloc
        .type           $__internal_0_$__cuda_sm10x_tcgen05_guardrail_trap_col_being_dealloced_not_returned_by_alloc,@function
        .size           $__internal_0_$__cuda_sm10x_tcgen05_guardrail_trap_col_being_dealloced_not_returned_by_alloc,($__internal_1_$__cuda_sm10x_tcgen05_guardrail_trap_phase_invalid_during_alloc - $__internal_0_$__cuda_sm10x_tcgen05_guardrail_trap_col_being_dealloced_not_returned_by_alloc)
$__internal_0_$__cuda_sm10x_tcgen05_guardrail_trap_col_being_dealloced_not_returned_by_alloc:
[----:B------:R-:W-:Y:S05]  /*3ef0*/  BPT.TRAP 0x1 ;  /* 0x000000040000795c */ /* 0x000fea0000300000 */
[----:B------:R-:W-:-:S04]  /*3f00*/  IMAD.MOV.U32 R3, RZ, RZ, 0x0 ;  /* 0x00000000ff037424 */ /* 0x000fc800078e00ff */
[----:B------:R-:W-:Y:S05]  /*3f10*/  RET.REL.NODEC R2 `(matmul_kernel) ;  /* 0xffffffc002387950 */ /* 0x000fea0003c3ffff */
        .weak           $__internal_1_$__cuda_sm10x_tcgen05_guardrail_trap_phase_invalid_during_alloc
        .type           $__internal_1_$__cuda_sm10x_tcgen05_guardrail_trap_phase_invalid_during_alloc,@function
        .size           $__internal_1_$__cuda_sm10x_tcgen05_guardrail_trap_phase_invalid_during_alloc,($__internal_2_$__cuda_sm10x_tcgen05_guardrail_trap_unallocated_columns_being_dealloced - $__internal_1_$__cuda_sm10x_tcgen05_guardrail_trap_phase_invalid_during_alloc)
$__internal_1_$__cuda_sm10x_tcgen05_guardrail_trap_phase_invalid_during_alloc:
[----:B------:R-:W-:Y:S05]  /*3f20*/  BPT.TRAP 0x1 ;  /* 0x000000040000795c */ /* 0x000fea0000300000 */
[----:B------:R-:W-:-:S04]  /*3f30*/  IMAD.MOV.U32 R3, RZ, RZ, 0x0 ;  /* 0x00000000ff037424 */ /* 0x000fc800078e00ff */
[----:B------:R-:W-:Y:S05]  /*3f40*/  RET.REL.NODEC R2 `(matmul_kernel) ;  /* 0xffffffc0022c7950 */ /* 0x000fea0003c3ffff */
        .weak           $__internal_2_$__cuda_sm10x_tcgen05_guardrail_trap_unallocated_columns_being_dealloced
        .type           $__internal_2_$__cuda_sm10x_tcgen05_guardrail_trap_unallocated_columns_being_dealloced,@function
        .size           $__internal_2_$__cuda_sm10x_tcgen05_guardrail_trap_unallocated_columns_being_dealloced,(.L_x_20 - $__internal_2_$__cuda_sm10x_tcgen05_guardrail_trap_unallocated_columns_being_dealloced)
$__internal_2_$__cuda_sm10x_tcgen05_guardrail_trap_unallocated_columns_being_dealloced:
[----:B------:R-:W-:Y:S05]  /*3f50*/  BPT.TRAP 0x1 ;  /* 0x000000040000795c */ /* 0x000fea0000300000 */
[----:B------:R-:W-:-:S04]  /*3f60*/  IMAD.MOV.U32 R3, RZ, RZ, 0x0 ;  /* 0x00000000ff037424 */ /* 0x000fc800078e00ff */
[----:B------:R-:W-:Y:S05]  /*3f70*/  RET.REL.NODEC R2 `(matmul_kernel) ;  /* 0xffffffc002207950 */ /* 0x000fea0003c3ffff */
.L_x_17:
[----:B------:R-:W-:-:S00]  /*3f80*/  BRA `(.L_x_17) ;  /* 0xfffffffc00fc7947 */ /* 0x000fc0000383ffff */
[----:B------:R-:W-:-:S00]  /*3f90*/  NOP ;  /* 0x0000000000007918 */ /* 0x000fc00000000000 */
        /* <DEDUP_REMOVED lines=14> */
.L_x_20:


//--------------------- .nv.shared.matmul_kernel  --------------------------
	.section	.nv.shared.matmul_kernel,"aw",@nobits
	.sectionflags	@""
	.align	16
	.zero		1024


//--------------------- .nv.shared.reserved.0     --------------------------
	.section	.nv.shared.reserved.0,"aw",@nobits
	.align	8
	.weak		__nv_reservedSMEM_offset_0_alias
	.size		__nv_reservedSMEM_offset_0_alias, 0, 64
	.other		__nv_reservedSMEM_offset_0_alias,@"STO_CUDA_RESERVED_SHARED STV_DEFAULT"
__nv_reservedSMEM_offset_0_alias:
	.zero		0
.nv.shared.reserved.0:
	.zero		64
	.weak		__nv_reservedSMEM_allocation_phase
	.type		__nv_reservedSMEM_allocation_phase,@object
	.size		__nv_reservedSMEM_allocation_phase,(.L_0 - __nv_reservedSMEM_allocation_phase)
__nv_reservedSMEM_allocation_phase:
	.zero		1
.L_0:
	.zero		7
	.weak		__nv_reservedSMEM_devtool_atexit_pc
	.type		__nv_reservedSMEM_devtool_atexit_pc,@object
	.size		__nv_reservedSMEM_devtool_atexit_pc,(__nv_reservedSMEM_allocation_mask - __nv_reservedSMEM_devtool_atexit_pc)
__nv_reservedSMEM_devtool_atexit_pc:
	.zero		8
	.weak		__nv_reservedSMEM_allocation_mask
	.type		__nv_reservedSMEM_allocation_mask,@object
	.size		__nv_reservedSMEM_allocation_mask,(.L_2 - __nv_reservedSMEM_allocation_mask)
__nv_reservedSMEM_allocation_mask:
	.zero		4
.L_2:


//--------------------- .nv.constant0.matmul_kernel --------------------------
	.section	.nv.constant0.matmul_kernel,"a",@progbits
	.sectionflags	@""
	.align	4
.nv.constant0.matmul_kernel:
	.zero		976


//--------------------- SYMBOLS --------------------------

	.type		.nv.reservedSmem.offset0,@object
	.size		.nv.reservedSmem.offset0,0x4
	.type		.nv.reservedSmem.cap,@object
	.size		.nv.reservedSmem.cap,0x4
